	.target	sm_100a

	.elftype	@"ET_EXEC"


//--------------------- .note.nv.tkinfo           --------------------------
	.section	.note.nv.tkinfo,"",@"SHT_NOTE"
	.sectionflags	@"SHF_NOTE_NV_TKINFO"
	.tkinfo
        /*0018*/ 	.word	0x00000002
        /*0030*/ 	.string	""
        /*0030*/ 	.string	"ptxas"
        /*0030*/ 	.string	"Cuda compilation tools, release 13.0, V13.0.88"
        /*0030*/ 	.string	"Build cuda_13.0.r13.0/compiler.36424714_0"
        /*0030*/ 	.string	"-arch sm_100a -m 64 "



//--------------------- .note.nv.cuinfo           --------------------------
	.section	.note.nv.cuinfo,"",@"SHT_NOTE"
	.sectionflags	@"SHF_NOTE_NV_CUINFO"
        /*0018*/ 	.short	0x0002
        /*001a*/ 	.short	0x0064
        /*001c*/ 	.short	0x0082
	.zero		2


//--------------------- .nv.info                  --------------------------
	.section	.nv.info,"",@"SHT_CUDA_INFO"
	.align	4


	//----- nvinfo : EIATTR_REGCOUNT
	.align		4
        /*0000*/ 	.byte	0x04, 0x2f
        /*0002*/ 	.short	(.L_19 - .L_18)
	.align		4
.L_18:
        /*0004*/ 	.word	index@(_ZN7cutlass13device_kernelINS_4gemm6kernel13GemmUniversalIN4cute5tupleIJiiiiEEENS1_10collective13CollectiveMmaINS1_35MainloopSm100TmaUmmaWarpSpecializedILi5ELi2ELi4ENS5_IJNS4_1CILi1EEESB_SB_EEEEENS5_IJNSA_ILi128EEESE_NSA_ILi32EEEEEENS_6half_tENS5_IJlSB_lEEESH_SI_NS4_8TiledMMAINS4_8MMA_AtomIJNS4_20SM100_MMA_F16BF16_SSISH_SH_fLi128ELi128ELNS4_4UMMA5MajorE0ELSN_0ELNSM_7ScaleInE0ELSO_0EEEEEENS4_6LayoutISC_NS5_IJNSA_ILi0EEESS_SS_EEEEENS5_IJNS4_10UnderscoreESV_SV_EEEEENS4_13SM90_TMA_LOADENS4_14ComposedLayoutINS4_7SwizzleILi2ELi4ELi3EEENS4_18smem_ptr_flag_bitsILi16EEENSR_INS5_IJNSA_ILi8EEESF_EEENS5_IJSF_SB_EEEEEEEvNS4_8identityESY_S18_vS19_EENS_8epilogue10collective18CollectiveEpilogueINS1B_23Sm100TmaWarpSpecializedILi4ELi2ELi32ELb1ELb0EEEJSG_NS5_IJNSR_ISE_SB_EENSR_ISF_SB_EEEEESH_SI_SH_SI_NS1B_6fusion15FusionCallbacksIS1F_NS1J_17LinearCombinationISH_fSH_fLNS_15FloatRoundStyleE2EEESG_S1I_JEEENS4_5SM1004TMEM4LOAD26SM100_TMEM_LOAD_32dp32b32xESY_S18_NS4_39AutoVectorizingCopyWithAssumedAlignmentILi128EEENS4_14SM90_TMA_STOREES18_S1U_S1U_EEEvvEEEEvNT_6ParamsE)
        /*0008*/ 	.word	0x0000006e


	//----- nvinfo : EIATTR_FRAME_SIZE
	.align		4
.L_19:
        /*000c*/ 	.byte	0x04, 0x11
        /*000e*/ 	.short	(.L_21 - .L_20)
	.align		4
.L_20:
        /*0010*/ 	.word	index@($__internal_2_$__cuda_sm10x_tcgen05_guardrail_trap_unallocated_columns_being_dealloced)
        /*0014*/ 	.word	0x00000000


	//----- nvinfo : EIATTR_FRAME_SIZE
	.align		4
.L_21:
        /*0018*/ 	.byte	0x04, 0x11
        /*001a*/ 	.short	(.L_23 - .L_22)
	.align		4
.L_22:
        /*001c*/ 	.word	index@($__internal_1_$__cuda_sm10x_tcgen05_guardrail_trap_phase_invalid_during_alloc)
        /*0020*/ 	.word	0x00000000


	//----- nvinfo : EIATTR_FRAME_SIZE
	.align		4
.L_23:
        /*0024*/ 	.byte	0x04, 0x11
        /*0026*/ 	.short	(.L_25 - .L_24)
	.align		4
.L_24:
        /*0028*/ 	.word	index@($__internal_0_$__cuda_sm10x_tcgen05_guardrail_trap_col_being_dealloced_not_returned_by_alloc)
        /*002c*/ 	.word	0x00000000


	//----- nvinfo : EIATTR_FRAME_SIZE
	.align		4
.L_25:
        /*0030*/ 	.byte	0x04, 0x11
        /*0032*/ 	.short	(.L_27 - .L_26)
	.align		4
.L_26:
        /*0034*/ 	.word	index@(_ZN7cutlass13device_kernelINS_4gemm6kernel13GemmUniversalIN4cute5tupleIJiiiiEEENS1_10collective13CollectiveMmaINS1_35MainloopSm100TmaUmmaWarpSpecializedILi5ELi2ELi4ENS5_IJNS4_1CILi1EEESB_SB_EEEEENS5_IJNSA_ILi128EEESE_NSA_ILi32EEEEEENS_6half_tENS5_IJlSB_lEEESH_SI_NS4_8TiledMMAINS4_8MMA_AtomIJNS4_20SM100_MMA_F16BF16_SSISH_SH_fLi128ELi128ELNS4_4UMMA5MajorE0ELSN_0ELNSM_7ScaleInE0ELSO_0EEEEEENS4_6LayoutISC_NS5_IJNSA_ILi0EEESS_SS_EEEEENS5_IJNS4_10UnderscoreESV_SV_EEEEENS4_13SM90_TMA_LOADENS4_14ComposedLayoutINS4_7SwizzleILi2ELi4ELi3EEENS4_18smem_ptr_flag_bitsILi16EEENSR_INS5_IJNSA_ILi8EEESF_EEENS5_IJSF_SB_EEEEEEEvNS4_8identityESY_S18_vS19_EENS_8epilogue10collective18CollectiveEpilogueINS1B_23Sm100TmaWarpSpecializedILi4ELi2ELi32ELb1ELb0EEEJSG_NS5_IJNSR_ISE_SB_EENSR_ISF_SB_EEEEESH_SI_SH_SI_NS1B_6fusion15FusionCallbacksIS1F_NS1J_17LinearCombinationISH_fSH_fLNS_15FloatRoundStyleE2EEESG_S1I_JEEENS4_5SM1004TMEM4LOAD26SM100_TMEM_LOAD_32dp32b32xESY_S18_NS4_39AutoVectorizingCopyWithAssumedAlignmentILi128EEENS4_14SM90_TMA_STOREES18_S1U_S1U_EEEvvEEEEvNT_6ParamsE)
        /*0038*/ 	.word	0x00000000


	//----- nvinfo : EIATTR_MIN_STACK_SIZE
	.align		4
.L_27:
        /*003c*/ 	.byte	0x04, 0x12
        /*003e*/ 	.short	(.L_29 - .L_28)
	.align		4
.L_28:
        /*0040*/ 	.word	index@(_ZN7cutlass13device_kernelINS_4gemm6kernel13GemmUniversalIN4cute5tupleIJiiiiEEENS1_10collective13CollectiveMmaINS1_35MainloopSm100TmaUmmaWarpSpecializedILi5ELi2ELi4ENS5_IJNS4_1CILi1EEESB_SB_EEEEENS5_IJNSA_ILi128EEESE_NSA_ILi32EEEEEENS_6half_tENS5_IJlSB_lEEESH_SI_NS4_8TiledMMAINS4_8MMA_AtomIJNS4_20SM100_MMA_F16BF16_SSISH_SH_fLi128ELi128ELNS4_4UMMA5MajorE0ELSN_0ELNSM_7ScaleInE0ELSO_0EEEEEENS4_6LayoutISC_NS5_IJNSA_ILi0EEESS_SS_EEEEENS5_IJNS4_10UnderscoreESV_SV_EEEEENS4_13SM90_TMA_LOADENS4_14ComposedLayoutINS4_7SwizzleILi2ELi4ELi3EEENS4_18smem_ptr_flag_bitsILi16EEENSR_INS5_IJNSA_ILi8EEESF_EEENS5_IJSF_SB_EEEEEEEvNS4_8identityESY_S18_vS19_EENS_8epilogue10collective18CollectiveEpilogueINS1B_23Sm100TmaWarpSpecializedILi4ELi2ELi32ELb1ELb0EEEJSG_NS5_IJNSR_ISE_SB_EENSR_ISF_SB_EEEEESH_SI_SH_SI_NS1B_6fusion15FusionCallbacksIS1F_NS1J_17LinearCombinationISH_fSH_fLNS_15FloatRoundStyleE2EEESG_S1I_JEEENS4_5SM1004TMEM4LOAD26SM100_TMEM_LOAD_32dp32b32xESY_S18_NS4_39AutoVectorizingCopyWithAssumedAlignmentILi128EEENS4_14SM90_TMA_STOREES18_S1U_S1U_EEEvvEEEEvNT_6ParamsE)
        /*0044*/ 	.word	0x00000000
.L_29:


//--------------------- .nv.compat                --------------------------
	.section	.nv.compat,"",@"SHT_CUDA_COMPAT_INFO"
	.align	4
        /*0000*/ 	.byte	0x02, 0x09, 0x01, 0x00, 0x02, 0x02, 0x02, 0x00, 0x02, 0x05, 0x05, 0x00, 0x03, 0x07, 0x01, 0x01
        /*0010*/ 	.byte	0x02, 0x03, 0x01, 0x00, 0x02, 0x06, 0x01, 0x00, 0x04, 0x0b, 0x08, 0x00, 0x09, 0x00, 0x00, 0x00
        /*0020*/ 	.byte	0x00, 0x00, 0x00, 0x00


//--------------------- .nv.info._ZN7cutlass13device_kernelINS_4gemm6kernel13GemmUniversalIN4cute5tupleIJiiiiEEENS1_10collective13CollectiveMmaINS1_35MainloopSm100TmaUmmaWarpSpecializedILi5ELi2ELi4ENS5_IJNS4_1CILi1EEESB_SB_EEEEENS5_IJNSA_ILi128EEESE_NSA_ILi32EEEEEENS_6half_tENS5_IJlSB_lEEESH_SI_NS4_8TiledMMAINS4_8MMA_AtomIJNS4_20SM100_MMA_F16BF16_SSISH_SH_fLi128ELi128ELNS4_4UMMA5MajorE0ELSN_0ELNSM_7ScaleInE0ELSO_0EEEEEENS4_6LayoutISC_NS5_IJNSA_ILi0EEESS_SS_EEEEENS5_IJNS4_10UnderscoreESV_SV_EEEEENS4_13SM90_TMA_LOADENS4_14ComposedLayoutINS4_7SwizzleILi2ELi4ELi3EEENS4_18smem_ptr_flag_bitsILi16EEENSR_INS5_IJNSA_ILi8EEESF_EEENS5_IJSF_SB_EEEEEEEvNS4_8identityESY_S18_vS19_EENS_8epilogue10collective18CollectiveEpilogueINS1B_23Sm100TmaWarpSpecializedILi4ELi2ELi32ELb1ELb0EEEJSG_NS5_IJNSR_ISE_SB_EENSR_ISF_SB_EEEEESH_SI_SH_SI_NS1B_6fusion15FusionCallbacksIS1F_NS1J_17LinearCombinationISH_fSH_fLNS_15FloatRoundStyleE2EEESG_S1I_JEEENS4_5SM1004TMEM4LOAD26SM100_TMEM_LOAD_32dp32b32xESY_S18_NS4_39AutoVectorizingCopyWithAssumedAlignmentILi128EEENS4_14SM90_TMA_STOREES18_S1U_S1U_EEEvvEEEEvNT_6ParamsE --------------------------
	.section	.nv.info._ZN7cutlass13device_kernelINS_4gemm6kernel13GemmUniversalIN4cute5tupleIJiiiiEEENS1_10collective13CollectiveMmaINS1_35MainloopSm100TmaUmmaWarpSpecializedILi5ELi2ELi4ENS5_IJNS4_1CILi1EEESB_SB_EEEEENS5_IJNSA_ILi128EEESE_NSA_ILi32EEEEEENS_6half_tENS5_IJlSB_lEEESH_SI_NS4_8TiledMMAINS4_8MMA_AtomIJNS4_20SM100_MMA_F16BF16_SSISH_SH_fLi128ELi128ELNS4_4UMMA5MajorE0ELSN_0ELNSM_7ScaleInE0ELSO_0EEEEEENS4_6LayoutISC_NS5_IJNSA_ILi0EEESS_SS_EEEEENS5_IJNS4_10UnderscoreESV_SV_EEEEENS4_13SM90_TMA_LOADENS4_14ComposedLayoutINS4_7SwizzleILi2ELi4ELi3EEENS4_18smem_ptr_flag_bitsILi16EEENSR_INS5_IJNSA_ILi8EEESF_EEENS5_IJSF_SB_EEEEEEEvNS4_8identityESY_S18_vS19_EENS_8epilogue10collective18CollectiveEpilogueINS1B_23Sm100TmaWarpSpecializedILi4ELi2ELi32ELb1ELb0EEEJSG_NS5_IJNSR_ISE_SB_EENSR_ISF_SB_EEEEESH_SI_SH_SI_NS1B_6fusion15FusionCallbacksIS1F_NS1J_17LinearCombinationISH_fSH_fLNS_15FloatRoundStyleE2EEESG_S1I_JEEENS4_5SM1004TMEM4LOAD26SM100_TMEM_LOAD_32dp32b32xESY_S18_NS4_39AutoVectorizingCopyWithAssumedAlignmentILi128EEENS4_14SM90_TMA_STOREES18_S1U_S1U_EEEvvEEEEvNT_6ParamsE,"",@"SHT_CUDA_INFO"
	.sectionflags	@""
	.align	4


	//----- nvinfo : EIATTR_CUDA_API_VERSION
	.align		4
        /*0000*/ 	.byte	0x04, 0x37
        /*0002*/ 	.short	(.L_31 - .L_30)
.L_30:
        /*0004*/ 	.word	0x00000082


	//----- nvinfo : EIATTR_KPARAM_INFO
	.align		4
.L_31:
        /*0008*/ 	.byte	0x04, 0x17
        /*000a*/ 	.short	(.L_33 - .L_32)
.L_32:
        /*000c*/ 	.word	0x00000000
        /*0010*/ 	.short	0x0000
        /*0012*/ 	.short	0x0000
        /*0014*/ 	.byte	0x00, 0xf0, 0x01, 0x20


	//----- nvinfo : EIATTR_AT_ENTRY_FRAGMENTS
	.align		4
.L_33:
        /*0018*/ 	.byte	0x04, 0x4f
        /*001a*/ 	.short	(.L_35 - .L_34)


	//   ....[0]....
.L_34:
        /*001c*/ 	.word	0x00000006


	//----- nvinfo : EIATTR_RESERVED_SMEM_USED
	.align		4
.L_35:
        /*0020*/ 	.byte	0x01, 0x41
	.zero		2


	//----- nvinfo : EIATTR_SPARSE_MMA_MASK
	.align		4
        /*0024*/ 	.byte	0x03, 0x50
        /*0026*/ 	.short	0x0000


	//----- nvinfo : EIATTR_TCGEN05_1CTA_USED
	.align		4
        /*0028*/ 	.byte	0x01, 0x51
	.zero		2


	//----- nvinfo : EIATTR_MAXREG_COUNT
	.align		4
        /*002c*/ 	.byte	0x03, 0x1b
        /*002e*/ 	.short	0x00ff


	//----- nvinfo : EIATTR_NUM_BARRIERS
	.align		4
        /*0030*/ 	.byte	0x02, 0x4c
        /*0032*/ 	.byte	0x07
	.zero		1


	//----- nvinfo : EIATTR_EXTERNS
	.align		4
        /*0034*/ 	.byte	0x04, 0x0f
        /*0036*/ 	.short	(.L_37 - .L_36)


	//   ....[0]....
	.align		4
.L_36:
        /*0038*/ 	.word	index@(__assertfail)


	//----- nvinfo : EIATTR_MERCURY_ISA_VERSION
	.align		4
.L_37:
        /*003c*/ 	.byte	0x03, 0x5f
        /*003e*/ 	.short	0x0101


	//----- nvinfo : EIATTR_INT_WARP_WIDE_INSTR_OFFSETS
	.align		4
        /*0040*/ 	.byte	0x04, 0x31
        /*0042*/ 	.short	(.L_39 - .L_38)


	//   ....[0]....
.L_38:
        /*0044*/ 	.word	0x00001de0


	//   ....[1]....
        /*0048*/ 	.word	0x000037d0


	//   ....[2]....
        /*004c*/ 	.word	0x00003800


	//   ....[3]....
        /*0050*/ 	.word	0x00003850


	//   ....[4]....
        /*0054*/ 	.word	0x00004170


	//   ....[5]....
        /*0058*/ 	.word	0x000041d0


	//   ....[6]....
        /*005c*/ 	.word	0x000042b0


	//   ....[7]....
        /*0060*/ 	.word	0x00004320


	//   ....[8]....
        /*0064*/ 	.word	0x00004430


	//   ....[9]....
        /*0068*/ 	.word	0x000044c0


	//   ....[10]....
        /*006c*/ 	.word	0x00004690


	//   ....[11]....
        /*0070*/ 	.word	0x000047f0


	//----- nvinfo : EIATTR_COOP_GROUP_MASK_REGIDS
	.align		4
.L_39:
        /*0074*/ 	.byte	0x04, 0x29
        /*0076*/ 	.short	(.L_41 - .L_40)


	//   ....[0]....
.L_40:
        /*0078*/ 	.word	0xffffffff


	//   ....[1]....
        /*007c*/ 	.word	0xffffffff


	//   ....[2]....
        /*0080*/ 	.word	0xffffffff


	//   ....[3]....
        /*0084*/ 	.word	0xffffffff


	//   ....[4]....
        /*0088*/ 	.word	0xffffffff


	//   ....[5]....
        /*008c*/ 	.word	0xffffffff


	//   ....[6]....
        /*0090*/ 	.word	0xffffffff


	//   ....[7]....
        /*0094*/ 	.word	0xffffffff


	//   ....[8]....
        /*0098*/ 	.word	0xffffffff


	//   ....[9]....
        /*009c*/ 	.word	0xffffffff


	//   ....[10]....
        /*00a0*/ 	.word	0xffffffff


	//   ....[11]....
        /*00a4*/ 	.word	0xffffffff


	//   ....[12]....
        /*00a8*/ 	.word	0xffffffff


	//----- nvinfo : EIATTR_COOP_GROUP_INSTR_OFFSETS
	.align		4
.L_41:
        /*00ac*/ 	.byte	0x04, 0x28
        /*00ae*/ 	.short	(.L_43 - .L_42)


	//   ....[0]....
.L_42:
        /*00b0*/ 	.word	0x00000090


	//   ....[1]....
        /*00b4*/ 	.word	0x000004d0


	//   ....[2]....
        /*00b8*/ 	.word	0x00000660


	//   ....[3]....
        /*00bc*/ 	.word	0x00000800


	//   ....[4]....
        /*00c0*/ 	.word	0x00000900


	//   ....[5]....
        /*00c4*/ 	.word	0x00000a70


	//   ....[6]....
        /*00c8*/ 	.word	0x00000c10


	//   ....[7]....
        /*00cc*/ 	.word	0x00001cc0


	//   ....[8]....
        /*00d0*/ 	.word	0x00002b30


	//   ....[9]....
        /*00d4*/ 	.word	0x00002d40


	//   ....[10]....
        /*00d8*/ 	.word	0x00002d70


	//   ....[11]....
        /*00dc*/ 	.word	0x000036c0


	//   ....[12]....
        /*00e0*/ 	.word	0x000038f0


	//----- nvinfo : EIATTR_VRC_CTA_INIT_COUNT
	.align		4
.L_43:
        /*00e4*/ 	.byte	0x02, 0x4a
        /*00e6*/ 	.byte	0x80
	.zero		1


	//----- nvinfo : EIATTR_SYSCALL_OFFSETS
	.align		4
        /*00e8*/ 	.byte	0x04, 0x46
        /*00ea*/ 	.short	(.L_45 - .L_44)


	//   ....[0]....
.L_44:
        /*00ec*/ 	.word	0x00005270


	//   ....[1]....
        /*00f0*/ 	.word	0x00005360


	//   ....[2]....
        /*00f4*/ 	.word	0x00005ad0


	//   ....[3]....
        /*00f8*/ 	.word	0x00006750


	//   ....[4]....
        /*00fc*/ 	.word	0x000073a0


	//   ....[5]....
        /*0100*/ 	.word	0x00007ff0


	//----- nvinfo : EIATTR_MBARRIER_INSTR_OFFSETS
	.align		4
.L_45:
        /*0104*/ 	.byte	0x04, 0x39
        /*0106*/ 	.short	(.L_47 - .L_46)


	//   ....[0]....
.L_46:
        /*0108*/ 	.word	0x000005b0
        /*010c*/ 	.word	0x000000ff
        /*0110*/ 	.word	0x00000000
        /*0114*/ 	.short	0x0100
        /*0116*/ 	.byte	0x05
	.zero		1


	//   ....[1]....
        /*0118*/ 	.word	0x000005c0
        /*011c*/ 	.word	0x000000ff
        /*0120*/ 	.word	0x00000028
        /*0124*/ 	.short	0x0100
        /*0126*/ 	.byte	0x05
	.zero		1


	//   ....[2]....
        /*0128*/ 	.word	0x000005d0
        /*012c*/ 	.word	0x000000ff
        /*0130*/ 	.word	0x00000008
        /*0134*/ 	.short	0x0100
        /*0136*/ 	.byte	0x05
	.zero		1


	//   ....[3]....
        /*0138*/ 	.word	0x000005e0
        /*013c*/ 	.word	0x000000ff
        /*0140*/ 	.word	0x00000030
        /*0144*/ 	.short	0x0100
        /*0146*/ 	.byte	0x05
	.zero		1


	//   ....[4]....
        /*0148*/ 	.word	0x000005f0
        /*014c*/ 	.word	0x000000ff
        /*0150*/ 	.word	0x00000010
        /*0154*/ 	.short	0x0100
        /*0156*/ 	.byte	0x05
	.zero		1


	//   ....[5]....
        /*0158*/ 	.word	0x00000600
        /*015c*/ 	.word	0x000000ff
        /*0160*/ 	.word	0x00000038
        /*0164*/ 	.short	0x0100
        /*0166*/ 	.byte	0x05
	.zero		1


	//   ....[6]....
        /*0168*/ 	.word	0x00000610
        /*016c*/ 	.word	0x000000ff
        /*0170*/ 	.word	0x00000018
        /*0174*/ 	.short	0x0100
        /*0176*/ 	.byte	0x05
	.zero		1


	//   ....[7]....
        /*0178*/ 	.word	0x00000620
        /*017c*/ 	.word	0x000000ff
        /*0180*/ 	.word	0x00000040
        /*0184*/ 	.short	0x0100
        /*0186*/ 	.byte	0x05
	.zero		1


	//   ....[8]....
        /*0188*/ 	.word	0x00000630
        /*018c*/ 	.word	0x000000ff
        /*0190*/ 	.word	0x00000020
        /*0194*/ 	.short	0x0100
        /*0196*/ 	.byte	0x05
	.zero		1


	//   ....[9]....
        /*0198*/ 	.word	0x00000640
        /*019c*/ 	.word	0x000000ff
        /*01a0*/ 	.word	0x00000048
        /*01a4*/ 	.short	0x0100
        /*01a6*/ 	.byte	0x05
	.zero		1


	//   ....[10]....
        /*01a8*/ 	.word	0x00000770
        /*01ac*/ 	.word	0x000000ff
        /*01b0*/ 	.word	0x00000050
        /*01b4*/ 	.short	0x0100
        /*01b6*/ 	.byte	0x07
	.zero		1


	//   ....[11]....
        /*01b8*/ 	.word	0x00000780
        /*01bc*/ 	.word	0x000000ff
        /*01c0*/ 	.word	0x00000070
        /*01c4*/ 	.short	0x0100
        /*01c6*/ 	.byte	0x07
	.zero		1


	//   ....[12]....
        /*01c8*/ 	.word	0x00000790
        /*01cc*/ 	.word	0x000000ff
        /*01d0*/ 	.word	0x00000058
        /*01d4*/ 	.short	0x0100
        /*01d6*/ 	.byte	0x07
	.zero		1


	//   ....[13]....
        /*01d8*/ 	.word	0x000007a0
        /*01dc*/ 	.word	0x000000ff
        /*01e0*/ 	.word	0x00000078
        /*01e4*/ 	.short	0x0100
        /*01e6*/ 	.byte	0x07
	.zero		1


	//   ....[14]....
        /*01e8*/ 	.word	0x000007b0
        /*01ec*/ 	.word	0x000000ff
        /*01f0*/ 	.word	0x00000060
        /*01f4*/ 	.short	0x0100
        /*01f6*/ 	.byte	0x07
	.zero		1


	//   ....[15]....
        /*01f8*/ 	.word	0x000007c0
        /*01fc*/ 	.word	0x000000ff
        /*0200*/ 	.word	0x00000080
        /*0204*/ 	.short	0x0100
        /*0206*/ 	.byte	0x07
	.zero		1


	//   ....[16]....
        /*0208*/ 	.word	0x000007d0
        /*020c*/ 	.word	0x000000ff
        /*0210*/ 	.word	0x00000068
        /*0214*/ 	.short	0x0100
        /*0216*/ 	.byte	0x07
	.zero		1


	//   ....[17]....
        /*0218*/ 	.word	0x000007e0
        /*021c*/ 	.word	0x000000ff
        /*0220*/ 	.word	0x00000088
        /*0224*/ 	.short	0x0100
        /*0226*/ 	.byte	0x07
	.zero		1


	//   ....[18]....
        /*0228*/ 	.word	0x000008d0
        /*022c*/ 	.word	0x000000ff
        /*0230*/ 	.word	0x00000090
        /*0234*/ 	.short	0x0100
        /*0236*/ 	.byte	0x05
	.zero		1


	//   ....[19]....
        /*0238*/ 	.word	0x000008e0
        /*023c*/ 	.word	0x000000ff
        /*0240*/ 	.word	0x00000098
        /*0244*/ 	.short	0x0100
        /*0246*/ 	.byte	0x05
	.zero		1


	//   ....[20]....
        /*0248*/ 	.word	0x00000a20
        /*024c*/ 	.word	0x000000ff
        /*0250*/ 	.word	0x000000a0
        /*0254*/ 	.short	0x0100
        /*0256*/ 	.byte	0x05
	.zero		1


	//   ....[21]....
        /*0258*/ 	.word	0x00000a30
        /*025c*/ 	.word	0x000000ff
        /*0260*/ 	.word	0x000000b0
        /*0264*/ 	.short	0x0100
        /*0266*/ 	.byte	0x05
	.zero		1


	//   ....[22]....
        /*0268*/ 	.word	0x00000a40
        /*026c*/ 	.word	0x000000ff
        /*0270*/ 	.word	0x000000a8
        /*0274*/ 	.short	0x0100
        /*0276*/ 	.byte	0x05
	.zero		1


	//   ....[23]....
        /*0278*/ 	.word	0x00000a50
        /*027c*/ 	.word	0x000000ff
        /*0280*/ 	.word	0x000000b8
        /*0284*/ 	.short	0x0100
        /*0286*/ 	.byte	0x05
	.zero		1


	//   ....[24]....
        /*0288*/ 	.word	0x00000b80
        /*028c*/ 	.word	0x000000ff
        /*0290*/ 	.word	0x000000c0
        /*0294*/ 	.short	0x0100
        /*0296*/ 	.byte	0x07
	.zero		1


	//   ....[25]....
        /*0298*/ 	.word	0x00000b90
        /*029c*/ 	.word	0x000000ff
        /*02a0*/ 	.word	0x000000e0
        /*02a4*/ 	.short	0x0100
        /*02a6*/ 	.byte	0x07
	.zero		1


	//   ....[26]....
        /*02a8*/ 	.word	0x00000ba0
        /*02ac*/ 	.word	0x000000ff
        /*02b0*/ 	.word	0x000000c8
        /*02b4*/ 	.short	0x0100
        /*02b6*/ 	.byte	0x07
	.zero		1


	//   ....[27]....
        /*02b8*/ 	.word	0x00000bb0
        /*02bc*/ 	.word	0x000000ff
        /*02c0*/ 	.word	0x000000e8
        /*02c4*/ 	.short	0x0100
        /*02c6*/ 	.byte	0x07
	.zero		1


	//   ....[28]....
        /*02c8*/ 	.word	0x00000bc0
        /*02cc*/ 	.word	0x000000ff
        /*02d0*/ 	.word	0x000000d0
        /*02d4*/ 	.short	0x0100
        /*02d6*/ 	.byte	0x07
	.zero		1


	//   ....[29]....
        /*02d8*/ 	.word	0x00000bd0
        /*02dc*/ 	.word	0x000000ff
        /*02e0*/ 	.word	0x000000f0
        /*02e4*/ 	.short	0x0100
        /*02e6*/ 	.byte	0x07
	.zero		1


	//   ....[30]....
        /*02e8*/ 	.word	0x00000be0
        /*02ec*/ 	.word	0x000000ff
        /*02f0*/ 	.word	0x000000d8
        /*02f4*/ 	.short	0x0100
        /*02f6*/ 	.byte	0x07
	.zero		1


	//   ....[31]....
        /*02f8*/ 	.word	0x00000bf0
        /*02fc*/ 	.word	0x000000ff
        /*0300*/ 	.word	0x000000f8
        /*0304*/ 	.short	0x0100
        /*0306*/ 	.byte	0x07
	.zero		1


	//   ....[32]....
        /*0308*/ 	.word	0x00000ce0
        /*030c*/ 	.word	0x000000ff
        /*0310*/ 	.word	0x00000100
        /*0314*/ 	.short	0x0100
        /*0316*/ 	.byte	0x05
	.zero		1


	//   ....[33]....
        /*0318*/ 	.word	0x00000cf0
        /*031c*/ 	.word	0x000000ff
        /*0320*/ 	.word	0x00000110
        /*0324*/ 	.short	0x0100
        /*0326*/ 	.byte	0x05
	.zero		1


	//   ....[34]....
        /*0328*/ 	.word	0x00000d00
        /*032c*/ 	.word	0x000000ff
        /*0330*/ 	.word	0x00000108
        /*0334*/ 	.short	0x0100
        /*0336*/ 	.byte	0x05
	.zero		1


	//   ....[35]....
        /*0338*/ 	.word	0x00000d10
        /*033c*/ 	.word	0x000000ff
        /*0340*/ 	.word	0x00000118
        /*0344*/ 	.short	0x0100
        /*0346*/ 	.byte	0x05
	.zero		1


	//   ....[36]....
        /*0348*/ 	.word	0x000015e0
        /*034c*/ 	.word	0x00000002
        /*0350*/ 	.word	0x00000110
        /*0354*/ 	.short	0x010a
        /*0356*/ 	.byte	0xff
	.zero		1


	//   ....[37]....
        /*0358*/ 	.word	0x00001610
        /*035c*/ 	.word	0x00000002
        /*0360*/ 	.word	0x00000100
        /*0364*/ 	.short	0x0101
        /*0366*/ 	.byte	0xff
	.zero		1


	//   ....[38]....
        /*0368*/ 	.word	0x000016e0
        /*036c*/ 	.word	0x000000ff
        /*0370*/ 	.word	0x00000028
        /*0374*/ 	.short	0x010a
        /*0376*/ 	.byte	0x08
	.zero		1


	//   ....[39]....
        /*0378*/ 	.word	0x00001780
        /*037c*/ 	.word	0x000000ff
        /*0380*/ 	.word	0x00000028
        /*0384*/ 	.short	0x010a
        /*0386*/ 	.byte	0x21
	.zero		1


	//   ....[40]....
        /*0388*/ 	.word	0x000018e0
        /*038c*/ 	.word	0x000000ff
        /*0390*/ 	.word	0x00000028
        /*0394*/ 	.short	0x010a
        /*0396*/ 	.byte	0x08
	.zero		1


	//   ....[41]....
        /*0398*/ 	.word	0x000019d0
        /*039c*/ 	.word	0x000000ff
        /*03a0*/ 	.word	0x00000098
        /*03a4*/ 	.short	0x0101
        /*03a6*/ 	.byte	0x04
	.zero		1


	//   ....[42]....
        /*03a8*/ 	.word	0x000019f0
        /*03ac*/ 	.word	0x000000ff
        /*03b0*/ 	.word	0x00000028
        /*03b4*/ 	.short	0x010a
        /*03b6*/ 	.byte	0x08
	.zero		1


	//   ....[43]....
        /*03b8*/ 	.word	0x00001a70
        /*03bc*/ 	.word	0x000000ff
        /*03c0*/ 	.word	0x00000028
        /*03c4*/ 	.short	0x010a
        /*03c6*/ 	.byte	0x11
	.zero		1


	//   ....[44]....
        /*03c8*/ 	.word	0x00001bd0
        /*03cc*/ 	.word	0x000000ff
        /*03d0*/ 	.word	0x00000028
        /*03d4*/ 	.short	0x010a
        /*03d6*/ 	.byte	0x08
	.zero		1


	//   ....[45]....
        /*03d8*/ 	.word	0x00001cf0
        /*03dc*/ 	.word	0x00000002
        /*03e0*/ 	.word	0x000000a0
        /*03e4*/ 	.short	0x010a
        /*03e6*/ 	.byte	0xff
	.zero		1


	//   ....[46]....
        /*03e8*/ 	.word	0x00001db0
        /*03ec*/ 	.word	0x00000002
        /*03f0*/ 	.word	0x00000000
        /*03f4*/ 	.short	0x0101
        /*03f6*/ 	.byte	0xff
	.zero		1


	//   ....[47]....
        /*03f8*/ 	.word	0x00002310
        /*03fc*/ 	.word	0x000000ff
        /*0400*/ 	.word	0x00000000
        /*0404*/ 	.short	0x010a
        /*0406*/ 	.byte	0x05
	.zero		1


	//   ....[48]....
        /*0408*/ 	.word	0x000023a0
        /*040c*/ 	.word	0x000000ff
        /*0410*/ 	.word	0x00000000
        /*0414*/ 	.short	0x010a
        /*0416*/ 	.byte	0x05
	.zero		1


	//   ....[49]....
        /*0418*/ 	.word	0x00002430
        /*041c*/ 	.word	0x000000ff
        /*0420*/ 	.word	0x00000000
        /*0424*/ 	.short	0x010a
        /*0426*/ 	.byte	0x05
	.zero		1


	//   ....[50]....
        /*0428*/ 	.word	0x000024c0
        /*042c*/ 	.word	0x000000ff
        /*0430*/ 	.word	0x00000000
        /*0434*/ 	.short	0x010a
        /*0436*/ 	.byte	0x05
	.zero		1


	//   ....[51]....
        /*0438*/ 	.word	0x00002560
        /*043c*/ 	.word	0x00000000
        /*0440*/ 	.word	0x00000000
        /*0444*/ 	.short	0x010a
        /*0446*/ 	.byte	0xff
	.zero		1


	//   ....[52]....
        /*0448*/ 	.word	0x00002680
        /*044c*/ 	.word	0x00000000
        /*0450*/ 	.word	0x00000100
        /*0454*/ 	.short	0x010a
        /*0456*/ 	.byte	0xff
	.zero		1


	//   ....[53]....
        /*0458*/ 	.word	0x000026f0
        /*045c*/ 	.word	0x00000000
        /*0460*/ 	.word	0x00000000
        /*0464*/ 	.short	0x0101
        /*0466*/ 	.byte	0xff
	.zero		1


	//   ....[54]....
        /*0468*/ 	.word	0x00002710
        /*046c*/ 	.word	0x000000ff
        /*0470*/ 	.word	0x000000b0
        /*0474*/ 	.short	0x010a
        /*0476*/ 	.byte	0x05
	.zero		1


	//   ....[55]....
        /*0478*/ 	.word	0x00002830
        /*047c*/ 	.word	0x00000000
        /*0480*/ 	.word	0x000000a0
        /*0484*/ 	.short	0x010a
        /*0486*/ 	.byte	0xff
	.zero		1


	//   ....[56]....
        /*0488*/ 	.word	0x00002930
        /*048c*/ 	.word	0x00000000
        /*0490*/ 	.word	0x00000000
        /*0494*/ 	.short	0x0101
        /*0496*/ 	.byte	0xff
	.zero		1


	//   ....[57]....
        /*0498*/ 	.word	0x000029c0
        /*049c*/ 	.word	0x000000ff
        /*04a0*/ 	.word	0x000000b0
        /*04a4*/ 	.short	0x0106
        /*04a6*/ 	.byte	0x05
	.zero		1


	//   ....[58]....
        /*04a8*/ 	.word	0x000029e0
        /*04ac*/ 	.word	0x000000ff
        /*04b0*/ 	.word	0x000000b0
        /*04b4*/ 	.short	0x010a
        /*04b6*/ 	.byte	0x05
	.zero		1


	//   ....[59]....
        /*04b8*/ 	.word	0x00002a70
        /*04bc*/ 	.word	0x000000ff
        /*04c0*/ 	.word	0x000000b0
        /*04c4*/ 	.short	0x0106
        /*04c6*/ 	.byte	0x04
	.zero		1


	//   ....[60]....
        /*04c8*/ 	.word	0x00002ab0
        /*04cc*/ 	.word	0x00000000
        /*04d0*/ 	.word	0x000000b0
        /*04d4*/ 	.short	0x010a
        /*04d6*/ 	.byte	0xff
	.zero		1


	//   ....[61]....
        /*04d8*/ 	.word	0x00002fb0
        /*04dc*/ 	.word	0x00000000
        /*04e0*/ 	.word	0x000000a0
        /*04e4*/ 	.short	0x010a
        /*04e6*/ 	.byte	0xff
	.zero		1


	//   ....[62]....
        /*04e8*/ 	.word	0x000030c0
        /*04ec*/ 	.word	0x00000003
        /*04f0*/ 	.word	0x00000000
        /*04f4*/ 	.short	0x0101
        /*04f6*/ 	.byte	0xff
	.zero		1


	//   ....[63]....
        /*04f8*/ 	.word	0x000030d0
        /*04fc*/ 	.word	0x000000ff
        /*0500*/ 	.word	0x00000000
        /*0504*/ 	.short	0x010a
        /*0506*/ 	.byte	0x04
	.zero		1


	//   ....[64]....
        /*0508*/ 	.word	0x000030f0
        /*050c*/ 	.word	0x000000ff
        /*0510*/ 	.word	0x000000e0
        /*0514*/ 	.short	0x010a
        /*0516*/ 	.byte	0x08
	.zero		1


	//   ....[65]....
        /*0518*/ 	.word	0x000031c0
        /*051c*/ 	.word	0x000000ff
        /*0520*/ 	.word	0x00000000
        /*0524*/ 	.short	0x010a
        /*0526*/ 	.byte	0x07
	.zero		1


	//   ....[66]....
        /*0528*/ 	.word	0x00003300
        /*052c*/ 	.word	0x000000ff
        /*0530*/ 	.word	0x00000000
        /*0534*/ 	.short	0x010a
        /*0536*/ 	.byte	0x04
	.zero		1


	//   ....[67]....
        /*0538*/ 	.word	0x000034f0
        /*053c*/ 	.word	0x000000ff
        /*0540*/ 	.word	0x00000000
        /*0544*/ 	.short	0x010a
        /*0546*/ 	.byte	0x05
	.zero		1


	//   ....[68]....
        /*0548*/ 	.word	0x00003580
        /*054c*/ 	.word	0x000000ff
        /*0550*/ 	.word	0x00000000
        /*0554*/ 	.short	0x010a
        /*0556*/ 	.byte	0x05
	.zero		1


	//   ....[69]....
        /*0558*/ 	.word	0x00003610
        /*055c*/ 	.word	0x000000ff
        /*0560*/ 	.word	0x00000000
        /*0564*/ 	.short	0x010a
        /*0566*/ 	.byte	0x05
	.zero		1


	//   ....[70]....
        /*0568*/ 	.word	0x000036a0
        /*056c*/ 	.word	0x000000ff
        /*0570*/ 	.word	0x00000000
        /*0574*/ 	.short	0x010a
        /*0576*/ 	.byte	0x07
	.zero		1


	//   ....[71]....
        /*0578*/ 	.word	0x00003b20
        /*057c*/ 	.word	0x00000000
        /*0580*/ 	.word	0x000000a0
        /*0584*/ 	.short	0x010a
        /*0586*/ 	.byte	0xff
	.zero		1


	//   ....[72]....
        /*0588*/ 	.word	0x00003be0
        /*058c*/ 	.word	0x00000000
        /*0590*/ 	.word	0x00000000
        /*0594*/ 	.short	0x0101
        /*0596*/ 	.byte	0xff
	.zero		1


	//   ....[73]....
        /*0598*/ 	.word	0x00003f00
        /*059c*/ 	.word	0x000000ff
        /*05a0*/ 	.word	0x00000098
        /*05a4*/ 	.short	0x010a
        /*05a6*/ 	.byte	0x07
	.zero		1


	//   ....[74]....
        /*05a8*/ 	.word	0x000040f0
        /*05ac*/ 	.word	0x000000ff
        /*05b0*/ 	.word	0x00000070
        /*05b4*/ 	.short	0x010a
        /*05b6*/ 	.byte	0x07
	.zero		1


	//   ....[75]....
        /*05b8*/ 	.word	0x00004260
        /*05bc*/ 	.word	0x000000ff
        /*05c0*/ 	.word	0x00000050
        /*05c4*/ 	.short	0x010b
        /*05c6*/ 	.byte	0x07
	.zero		1


	//   ....[76]....
        /*05c8*/ 	.word	0x00004270
        /*05cc*/ 	.word	0x000000ff
        /*05d0*/ 	.word	0x00000000
        /*05d4*/ 	.short	0x0101
        /*05d6*/ 	.byte	0x08
	.zero		1


	//   ....[77]....
        /*05d8*/ 	.word	0x00004280
        /*05dc*/ 	.word	0x000000ff
        /*05e0*/ 	.word	0x00000078
        /*05e4*/ 	.short	0x010a
        /*05e6*/ 	.byte	0x07
	.zero		1


	//   ....[78]....
        /*05e8*/ 	.word	0x000043d0
        /*05ec*/ 	.word	0x000000ff
        /*05f0*/ 	.word	0x00000058
        /*05f4*/ 	.short	0x010b
        /*05f6*/ 	.byte	0x07
	.zero		1


	//   ....[79]....
        /*05f8*/ 	.word	0x000043e0
        /*05fc*/ 	.word	0x000000ff
        /*0600*/ 	.word	0x00000000
        /*0604*/ 	.short	0x0101
        /*0606*/ 	.byte	0x08
	.zero		1


	//   ....[80]....
        /*0608*/ 	.word	0x000043f0
        /*060c*/ 	.word	0x000000ff
        /*0610*/ 	.word	0x00000080
        /*0614*/ 	.short	0x010a
        /*0616*/ 	.byte	0x07
	.zero		1


	//   ....[81]....
        /*0618*/ 	.word	0x00004570
        /*061c*/ 	.word	0x000000ff
        /*0620*/ 	.word	0x00000060
        /*0624*/ 	.short	0x010b
        /*0626*/ 	.byte	0x07
	.zero		1


	//   ....[82]....
        /*0628*/ 	.word	0x000045b0
        /*062c*/ 	.word	0x000000ff
        /*0630*/ 	.word	0x00000000
        /*0634*/ 	.short	0x0101
        /*0636*/ 	.byte	0x08
	.zero		1


	//   ....[83]....
        /*0638*/ 	.word	0x000045f0
        /*063c*/ 	.word	0x000000ff
        /*0640*/ 	.word	0x00000088
        /*0644*/ 	.short	0x010a
        /*0646*/ 	.byte	0x07
	.zero		1


	//   ....[84]....
        /*0648*/ 	.word	0x00004830
        /*064c*/ 	.word	0x000000ff
        /*0650*/ 	.word	0x00000068
        /*0654*/ 	.short	0x010b
        /*0656*/ 	.byte	0x07
	.zero		1


	//   ....[85]....
        /*0658*/ 	.word	0x00004850
        /*065c*/ 	.word	0x000000ff
        /*0660*/ 	.word	0x00000000
        /*0664*/ 	.short	0x0101
        /*0666*/ 	.byte	0x0d
	.zero		1


	//   ....[86]....
        /*0668*/ 	.word	0x00004880
        /*066c*/ 	.word	0x000000ff
        /*0670*/ 	.word	0x00000070
        /*0674*/ 	.short	0x010a
        /*0676*/ 	.byte	0x07
	.zero		1


	//   ....[87]....
        /*0678*/ 	.word	0x000048a0
        /*067c*/ 	.word	0x000000ff
        /*0680*/ 	.word	0x00000078
        /*0684*/ 	.short	0x010a
        /*0686*/ 	.byte	0x07
	.zero		1


	//   ....[88]....
        /*0688*/ 	.word	0x000048c0
        /*068c*/ 	.word	0x000000ff
        /*0690*/ 	.word	0x00000080
        /*0694*/ 	.short	0x010a
        /*0696*/ 	.byte	0x07
	.zero		1


	//   ....[89]....
        /*0698*/ 	.word	0x00004900
        /*069c*/ 	.word	0x00000000
        /*06a0*/ 	.word	0x00000088
        /*06a4*/ 	.short	0x010a
        /*06a6*/ 	.byte	0xff
	.zero		1


	//   ....[90]....
        /*06a8*/ 	.word	0x00004c30
        /*06ac*/ 	.word	0x00000000
        /*06b0*/ 	.word	0x000000a0
        /*06b4*/ 	.short	0x010a
        /*06b6*/ 	.byte	0xff
	.zero		1


	//   ....[91]....
        /*06b8*/ 	.word	0x00004d40
        /*06bc*/ 	.word	0x00000000
        /*06c0*/ 	.word	0x00000000
        /*06c4*/ 	.short	0x0101
        /*06c6*/ 	.byte	0xff
	.zero		1


	//   ....[92]....
        /*06c8*/ 	.word	0x00005790
        /*06cc*/ 	.word	0x000000ff
        /*06d0*/ 	.word	0x00000050
        /*06d4*/ 	.short	0x010a
        /*06d6*/ 	.byte	0x30
	.zero		1


	//   ....[93]....
        /*06d8*/ 	.word	0x000057d0
        /*06dc*/ 	.word	0x00000040
        /*06e0*/ 	.word	0x000000c0
        /*06e4*/ 	.short	0x010a
        /*06e6*/ 	.byte	0xff
	.zero		1


	//   ....[94]....
        /*06e8*/ 	.word	0x000058c0
        /*06ec*/ 	.word	0x000000ff
        /*06f0*/ 	.word	0x00000050
        /*06f4*/ 	.short	0x010a
        /*06f6*/ 	.byte	0x30
	.zero		1


	//   ....[95]....
        /*06f8*/ 	.word	0x000059b0
        /*06fc*/ 	.word	0x00000040
        /*0700*/ 	.word	0x000000c0
        /*0704*/ 	.short	0x010a
        /*0706*/ 	.byte	0xff
	.zero		1


	//   ....[96]....
        /*0708*/ 	.word	0x00006480
        /*070c*/ 	.word	0x00000000
        /*0710*/ 	.word	0x00000000
        /*0714*/ 	.short	0x0101
        /*0716*/ 	.byte	0xff
	.zero		1


	//   ....[97]....
        /*0718*/ 	.word	0x00006490
        /*071c*/ 	.word	0x00000002
        /*0720*/ 	.word	0x00000050
        /*0724*/ 	.short	0x010a
        /*0726*/ 	.byte	0xff
	.zero		1


	//   ....[98]....
        /*0728*/ 	.word	0x00006570
        /*072c*/ 	.word	0x00000002
        /*0730*/ 	.word	0x00000050
        /*0734*/ 	.short	0x010a
        /*0736*/ 	.byte	0xff
	.zero		1


	//   ....[99]....
        /*0738*/ 	.word	0x000070d0
        /*073c*/ 	.word	0x00000048
        /*0740*/ 	.word	0x00000000
        /*0744*/ 	.short	0x0101
        /*0746*/ 	.byte	0xff
	.zero		1


	//   ....[100]....
        /*0748*/ 	.word	0x000070f0
        /*074c*/ 	.word	0x00000000
        /*0750*/ 	.word	0x00000050
        /*0754*/ 	.short	0x010a
        /*0756*/ 	.byte	0xff
	.zero		1


	//   ....[101]....
        /*0758*/ 	.word	0x000071c0
        /*075c*/ 	.word	0x00000000
        /*0760*/ 	.word	0x00000050
        /*0764*/ 	.short	0x010a
        /*0766*/ 	.byte	0xff
	.zero		1


	//   ....[102]....
        /*0768*/ 	.word	0x00007d20
        /*076c*/ 	.word	0x00000048
        /*0770*/ 	.word	0x00000000
        /*0774*/ 	.short	0x0101
        /*0776*/ 	.byte	0xff
	.zero		1


	//   ....[103]....
        /*0778*/ 	.word	0x00007d40
        /*077c*/ 	.word	0x00000000
        /*0780*/ 	.word	0x00000050
        /*0784*/ 	.short	0x010a
        /*0786*/ 	.byte	0xff
	.zero		1


	//   ....[104]....
        /*0788*/ 	.word	0x00007e10
        /*078c*/ 	.word	0x00000000
        /*0790*/ 	.word	0x00000050
        /*0794*/ 	.short	0x010a
        /*0796*/ 	.byte	0xff
	.zero		1


	//   ....[105]....
        /*0798*/ 	.word	0x00008150
        /*079c*/ 	.word	0x000000ff
        /*07a0*/ 	.word	0x00000000
        /*07a4*/ 	.short	0x0101
        /*07a6*/ 	.byte	0x05
	.zero		1


	//   ....[106]....
        /*07a8*/ 	.word	0x000089d0
        /*07ac*/ 	.word	0x00000000
        /*07b0*/ 	.word	0x00000000
        /*07b4*/ 	.short	0x0101
        /*07b6*/ 	.byte	0xff
	.zero		1


	//   ....[107]....
        /*07b8*/ 	.word	0x00008c40
        /*07bc*/ 	.word	0x000000ff
        /*07c0*/ 	.word	0x00000000
        /*07c4*/ 	.short	0x0101
        /*07c6*/ 	.byte	0x04
	.zero		1


	//   ....[108]....
        /*07c8*/ 	.word	0x00008c60
        /*07cc*/ 	.word	0x00000002
        /*07d0*/ 	.word	0x00000110
        /*07d4*/ 	.short	0x010a
        /*07d6*/ 	.byte	0xff
	.zero		1


	//   ....[109]....
        /*07d8*/ 	.word	0x00008cc0
        /*07dc*/ 	.word	0x00000002
        /*07e0*/ 	.word	0x00000028
        /*07e4*/ 	.short	0x010a
        /*07e6*/ 	.byte	0xff
	.zero		1


	//   ....[110]....
        /*07e8*/ 	.word	0x00008d20
        /*07ec*/ 	.word	0x00000002
        /*07f0*/ 	.word	0x00000028
        /*07f4*/ 	.short	0x010a
        /*07f6*/ 	.byte	0xff
	.zero		1


	//   ....[111]....
        /*07f8*/ 	.word	0x00008d70
        /*07fc*/ 	.word	0x00000002
        /*0800*/ 	.word	0x000000a0
        /*0804*/ 	.short	0x010a
        /*0806*/ 	.byte	0xff
	.zero		1


	//   ....[112]....
        /*0808*/ 	.word	0x00008dd0
        /*080c*/ 	.word	0x00000000
        /*0810*/ 	.word	0x00000000
        /*0814*/ 	.short	0x010a
        /*0816*/ 	.byte	0xff
	.zero		1


	//   ....[113]....
        /*0818*/ 	.word	0x00008e30
        /*081c*/ 	.word	0x00000000
        /*0820*/ 	.word	0x00000000
        /*0824*/ 	.short	0x010a
        /*0826*/ 	.byte	0xff
	.zero		1


	//   ....[114]....
        /*0828*/ 	.word	0x00008e90
        /*082c*/ 	.word	0x00000000
        /*0830*/ 	.word	0x00000000
        /*0834*/ 	.short	0x010a
        /*0836*/ 	.byte	0xff
	.zero		1


	//   ....[115]....
        /*0838*/ 	.word	0x00008ef0
        /*083c*/ 	.word	0x00000000
        /*0840*/ 	.word	0x00000000
        /*0844*/ 	.short	0x010a
        /*0846*/ 	.byte	0xff
	.zero		1


	//   ....[116]....
        /*0848*/ 	.word	0x00008f40
        /*084c*/ 	.word	0x00000000
        /*0850*/ 	.word	0x00000100
        /*0854*/ 	.short	0x010a
        /*0856*/ 	.byte	0xff
	.zero		1


	//   ....[117]....
        /*0858*/ 	.word	0x00008fa0
        /*085c*/ 	.word	0x00000000
        /*0860*/ 	.word	0x000000b0
        /*0864*/ 	.short	0x010a
        /*0866*/ 	.byte	0xff
	.zero		1


	//   ....[118]....
        /*0868*/ 	.word	0x00008ff0
        /*086c*/ 	.word	0x00000000
        /*0870*/ 	.word	0x000000a0
        /*0874*/ 	.short	0x010a
        /*0876*/ 	.byte	0xff
	.zero		1


	//   ....[119]....
        /*0878*/ 	.word	0x00009050
        /*087c*/ 	.word	0x00000000
        /*0880*/ 	.word	0x000000b0
        /*0884*/ 	.short	0x010a
        /*0886*/ 	.byte	0xff
	.zero		1


	//   ....[120]....
        /*0888*/ 	.word	0x000090a0
        /*088c*/ 	.word	0x00000000
        /*0890*/ 	.word	0x000000a0
        /*0894*/ 	.short	0x010a
        /*0896*/ 	.byte	0xff
	.zero		1


	//   ....[121]....
        /*0898*/ 	.word	0x00009100
        /*089c*/ 	.word	0x00000002
        /*08a0*/ 	.word	0x000000e0
        /*08a4*/ 	.short	0x010a
        /*08a6*/ 	.byte	0xff
	.zero		1


	//   ....[122]....
        /*08a8*/ 	.word	0x00009160
        /*08ac*/ 	.word	0x00000000
        /*08b0*/ 	.word	0x00000000
        /*08b4*/ 	.short	0x010a
        /*08b6*/ 	.byte	0xff
	.zero		1


	//   ....[123]....
        /*08b8*/ 	.word	0x000091c0
        /*08bc*/ 	.word	0x00000000
        /*08c0*/ 	.word	0x00000000
        /*08c4*/ 	.short	0x010a
        /*08c6*/ 	.byte	0xff
	.zero		1


	//   ....[124]....
        /*08c8*/ 	.word	0x00009220
        /*08cc*/ 	.word	0x00000000
        /*08d0*/ 	.word	0x00000000
        /*08d4*/ 	.short	0x010a
        /*08d6*/ 	.byte	0xff
	.zero		1


	//   ....[125]....
        /*08d8*/ 	.word	0x00009280
        /*08dc*/ 	.word	0x00000000
        /*08e0*/ 	.word	0x00000000
        /*08e4*/ 	.short	0x010a
        /*08e6*/ 	.byte	0xff
	.zero		1


	//   ....[126]....
        /*08e8*/ 	.word	0x000092e0
        /*08ec*/ 	.word	0x00000000
        /*08f0*/ 	.word	0x00000000
        /*08f4*/ 	.short	0x010a
        /*08f6*/ 	.byte	0xff
	.zero		1


	//   ....[127]....
        /*08f8*/ 	.word	0x00009330
        /*08fc*/ 	.word	0x00000000
        /*0900*/ 	.word	0x000000a0
        /*0904*/ 	.short	0x010a
        /*0906*/ 	.byte	0xff
	.zero		1


	//   ....[128]....
        /*0908*/ 	.word	0x00009390
        /*090c*/ 	.word	0x00000000
        /*0910*/ 	.word	0x00000098
        /*0914*/ 	.short	0x010a
        /*0916*/ 	.byte	0xff
	.zero		1


	//   ....[129]....
        /*0918*/ 	.word	0x000093f0
        /*091c*/ 	.word	0x00000000
        /*0920*/ 	.word	0x00000070
        /*0924*/ 	.short	0x010a
        /*0926*/ 	.byte	0xff
	.zero		1


	//   ....[130]....
        /*0928*/ 	.word	0x00009450
        /*092c*/ 	.word	0x00000000
        /*0930*/ 	.word	0x00000078
        /*0934*/ 	.short	0x010a
        /*0936*/ 	.byte	0xff
	.zero		1


	//   ....[131]....
        /*0938*/ 	.word	0x000094b0
        /*093c*/ 	.word	0x00000000
        /*0940*/ 	.word	0x00000080
        /*0944*/ 	.short	0x010a
        /*0946*/ 	.byte	0xff
	.zero		1


	//   ....[132]....
        /*0948*/ 	.word	0x00009510
        /*094c*/ 	.word	0x00000000
        /*0950*/ 	.word	0x00000088
        /*0954*/ 	.short	0x010a
        /*0956*/ 	.byte	0xff
	.zero		1


	//   ....[133]....
        /*0958*/ 	.word	0x00009570
        /*095c*/ 	.word	0x00000000
        /*0960*/ 	.word	0x00000070
        /*0964*/ 	.short	0x010a
        /*0966*/ 	.byte	0xff
	.zero		1


	//   ....[134]....
        /*0968*/ 	.word	0x000095d0
        /*096c*/ 	.word	0x00000000
        /*0970*/ 	.word	0x00000078
        /*0974*/ 	.short	0x010a
        /*0976*/ 	.byte	0xff
	.zero		1


	//   ....[135]....
        /*0978*/ 	.word	0x00009630
        /*097c*/ 	.word	0x00000000
        /*0980*/ 	.word	0x00000080
        /*0984*/ 	.short	0x010a
        /*0986*/ 	.byte	0xff
	.zero		1


	//   ....[136]....
        /*0988*/ 	.word	0x00009680
        /*098c*/ 	.word	0x00000000
        /*0990*/ 	.word	0x000000a0
        /*0994*/ 	.short	0x010a
        /*0996*/ 	.byte	0xff
	.zero		1


	//   ....[137]....
        /*0998*/ 	.word	0x000096e0
        /*099c*/ 	.word	0x00000002
        /*09a0*/ 	.word	0x00000050
        /*09a4*/ 	.short	0x010a
        /*09a6*/ 	.byte	0xff
	.zero		1


	//   ....[138]....
        /*09a8*/ 	.word	0x00009730
        /*09ac*/ 	.word	0x00000040
        /*09b0*/ 	.word	0x000000c0
        /*09b4*/ 	.short	0x010a
        /*09b6*/ 	.byte	0xff
	.zero		1


	//   ....[139]....
        /*09b8*/ 	.word	0x00009780
        /*09bc*/ 	.word	0x00000002
        /*09c0*/ 	.word	0x00000050
        /*09c4*/ 	.short	0x010a
        /*09c6*/ 	.byte	0xff
	.zero		1


	//   ....[140]....
        /*09c8*/ 	.word	0x000097d0
        /*09cc*/ 	.word	0x00000000
        /*09d0*/ 	.word	0x00000050
        /*09d4*/ 	.short	0x010a
        /*09d6*/ 	.byte	0xff
	.zero		1


	//   ....[141]....
        /*09d8*/ 	.word	0x00009820
        /*09dc*/ 	.word	0x00000000
        /*09e0*/ 	.word	0x00000050
        /*09e4*/ 	.short	0x010a
        /*09e6*/ 	.byte	0xff
	.zero		1


	//----- nvinfo : EIATTR_NUM_MBARRIERS
	.align		4
.L_47:
        /*09e8*/ 	.byte	0x03, 0x38
        /*09ea*/ 	.short	0x0024


	//----- nvinfo : EIATTR_EXIT_INSTR_OFFSETS
	.align		4
        /*09ec*/ 	.byte	0x04, 0x1c
        /*09ee*/ 	.short	(.L_49 - .L_48)


	//   ....[0]....
.L_48:
        /*09f0*/ 	.word	0x00002590


	//   ....[1]....
        /*09f4*/ 	.word	0x00002a80


	//   ....[2]....
        /*09f8*/ 	.word	0x00002ae0


	//   ....[3]....
        /*09fc*/ 	.word	0x00003900


	//   ....[4]....
        /*0a00*/ 	.word	0x00004930


	//   ....[5]....
        /*0a04*/ 	.word	0x00004970


	//   ....[6]....
        /*0a08*/ 	.word	0x00008b30


	//   ....[7]....
        /*0a0c*/ 	.word	0x00008bb0


	//   ....[8]....
        /*0a10*/ 	.word	0x00008be0


	//   ....[9]....
        /*0a14*/ 	.word	0x00008c50


	//----- nvinfo : EIATTR_MAX_THREADS
	.align		4
.L_49:
        /*0a18*/ 	.byte	0x04, 0x05
        /*0a1a*/ 	.short	(.L_51 - .L_50)
.L_50:
        /*0a1c*/ 	.word	0x00000100
        /*0a20*/ 	.word	0x00000001
        /*0a24*/ 	.word	0x00000001


	//----- nvinfo : EIATTR_CRS_STACK_SIZE
	.align		4
.L_51:
        /*0a28*/ 	.byte	0x04, 0x1e
        /*0a2a*/ 	.short	(.L_53 - .L_52)
.L_52:
        /*0a2c*/ 	.word	0x00000000


	//----- nvinfo : EIATTR_CBANK_PARAM_SIZE
	.align		4
.L_53:
        /*0a30*/ 	.byte	0x03, 0x19
        /*0a32*/ 	.short	0x0800


	//----- nvinfo : EIATTR_PARAM_CBANK
	.align		4
        /*0a34*/ 	.byte	0x04, 0x0a
        /*0a36*/ 	.short	(.L_55 - .L_54)
	.align		4
.L_54:
        /*0a38*/ 	.word	index@(.nv.constant0._ZN7cutlass13device_kernelINS_4gemm6kernel13GemmUniversalIN4cute5tupleIJiiiiEEENS1_10collective13CollectiveMmaINS1_35MainloopSm100TmaUmmaWarpSpecializedILi5ELi2ELi4ENS5_IJNS4_1CILi1EEESB_SB_EEEEENS5_IJNSA_ILi128EEESE_NSA_ILi32EEEEEENS_6half_tENS5_IJlSB_lEEESH_SI_NS4_8TiledMMAINS4_8MMA_AtomIJNS4_20SM100_MMA_F16BF16_SSISH_SH_fLi128ELi128ELNS4_4UMMA5MajorE0ELSN_0ELNSM_7ScaleInE0ELSO_0EEEEEENS4_6LayoutISC_NS5_IJNSA_ILi0EEESS_SS_EEEEENS5_IJNS4_10UnderscoreESV_SV_EEEEENS4_13SM90_TMA_LOADENS4_14ComposedLayoutINS4_7SwizzleILi2ELi4ELi3EEENS4_18smem_ptr_flag_bitsILi16EEENSR_INS5_IJNSA_ILi8EEESF_EEENS5_IJSF_SB_EEEEEEEvNS4_8identityESY_S18_vS19_EENS_8epilogue10collective18CollectiveEpilogueINS1B_23Sm100TmaWarpSpecializedILi4ELi2ELi32ELb1ELb0EEEJSG_NS5_IJNSR_ISE_SB_EENSR_ISF_SB_EEEEESH_SI_SH_SI_NS1B_6fusion15FusionCallbacksIS1F_NS1J_17LinearCombinationISH_fSH_fLNS_15FloatRoundStyleE2EEESG_S1I_JEEENS4_5SM1004TMEM4LOAD26SM100_TMEM_LOAD_32dp32b32xESY_S18_NS4_39AutoVectorizingCopyWithAssumedAlignmentILi128EEENS4_14SM90_TMA_STOREES18_S1U_S1U_EEEvvEEEEvNT_6ParamsE)
        /*0a3c*/ 	.short	0x0380
        /*0a3e*/ 	.short	0x0800


	//----- nvinfo : EIATTR_SW_WAR
	.align		4
.L_55:
        /*0a40*/ 	.byte	0x04, 0x36
        /*0a42*/ 	.short	(.L_57 - .L_56)
.L_56:
        /*0a44*/ 	.word	0x00000008
.L_57:


//--------------------- .nv.callgraph             --------------------------
	.section	.nv.callgraph,"",@"SHT_CUDA_CALLGRAPH"
	.align	4
	.sectionentsize	8
	.align		4
        /*0000*/ 	.word	0x00000000
	.align		4
        /*0004*/ 	.word	0xffffffff
	.align		4
        /*0008*/ 	.word	index@(_ZN7cutlass13device_kernelINS_4gemm6kernel13GemmUniversalIN4cute5tupleIJiiiiEEENS1_10collective13CollectiveMmaINS1_35MainloopSm100TmaUmmaWarpSpecializedILi5ELi2ELi4ENS5_IJNS4_1CILi1EEESB_SB_EEEEENS5_IJNSA_ILi128EEESE_NSA_ILi32EEEEEENS_6half_tENS5_IJlSB_lEEESH_SI_NS4_8TiledMMAINS4_8MMA_AtomIJNS4_20SM100_MMA_F16BF16_SSISH_SH_fLi128ELi128ELNS4_4UMMA5MajorE0ELSN_0ELNSM_7ScaleInE0ELSO_0EEEEEENS4_6LayoutISC_NS5_IJNSA_ILi0EEESS_SS_EEEEENS5_IJNS4_10UnderscoreESV_SV_EEEEENS4_13SM90_TMA_LOADENS4_14ComposedLayoutINS4_7SwizzleILi2ELi4ELi3EEENS4_18smem_ptr_flag_bitsILi16EEENSR_INS5_IJNSA_ILi8EEESF_EEENS5_IJSF_SB_EEEEEEEvNS4_8identityESY_S18_vS19_EENS_8epilogue10collective18CollectiveEpilogueINS1B_23Sm100TmaWarpSpecializedILi4ELi2ELi32ELb1ELb0EEEJSG_NS5_IJNSR_ISE_SB_EENSR_ISF_SB_EEEEESH_SI_SH_SI_NS1B_6fusion15FusionCallbacksIS1F_NS1J_17LinearCombinationISH_fSH_fLNS_15FloatRoundStyleE2EEESG_S1I_JEEENS4_5SM1004TMEM4LOAD26SM100_TMEM_LOAD_32dp32b32xESY_S18_NS4_39AutoVectorizingCopyWithAssumedAlignmentILi128EEENS4_14SM90_TMA_STOREES18_S1U_S1U_EEEvvEEEEvNT_6ParamsE)
	.align		4
        /*000c*/ 	.word	index@(__assertfail)
	.align		4
        /*0010*/ 	.word	0x00000000
	.align		4
        /*0014*/ 	.word	0xfffffffe
	.align		4
        /*0018*/ 	.word	0x00000000
	.align		4
        /*001c*/ 	.word	0xfffffffd
	.align		4
        /*0020*/ 	.word	0x00000000
	.align		4
        /*0024*/ 	.word	0xfffffffc


//--------------------- .nv.constant4             --------------------------
	.section	.nv.constant4,"a",@progbits
	.align	8
	.align		8
.nv.constant4:
        /*0000*/ 	.dword	__assertfail
	.align		8
        /*0008*/ 	.dword	__unnamed_1
	.align		8
        /*0010*/ 	.dword	__unnamed_2
	.align		8
        /*0018*/ 	.dword	_ZN40_INTERNAL_6d9f6343_4_k_cu_144e3597_278964cuda3std3__45__cpo5beginE
	.align		8
        /*0020*/ 	.dword	_ZN40_INTERNAL_6d9f6343_4_k_cu_144e3597_278964cuda3std3__45__cpo3endE
	.align		8
        /*0028*/ 	.dword	_ZN40_INTERNAL_6d9f6343_4_k_cu_144e3597_278964cuda3std3__45__cpo6cbeginE
	.align		8
        /*0030*/ 	.dword	_ZN40_INTERNAL_6d9f6343_4_k_cu_144e3597_278964cuda3std3__45__cpo4cendE
	.align		8
        /*0038*/ 	.dword	_ZN40_INTERNAL_6d9f6343_4_k_cu_144e3597_278964cuda3std3__442_GLOBAL__N__6d9f6343_4_k_cu_144e3597_278966ignoreE
	.align		8
        /*0040*/ 	.dword	_ZN40_INTERNAL_6d9f6343_4_k_cu_144e3597_278964cuda3std3__419piecewise_constructE
	.align		8
        /*0048*/ 	.dword	_ZN40_INTERNAL_6d9f6343_4_k_cu_144e3597_278964cuda3std3__48in_placeE
	.align		8
        /*0050*/ 	.dword	_ZN40_INTERNAL_6d9f6343_4_k_cu_144e3597_278964cuda3std6ranges3__45__cpo4swapE
	.align		8
        /*0058*/ 	.dword	_ZN40_INTERNAL_6d9f6343_4_k_cu_144e3597_278964cuda3std6ranges3__45__cpo9iter_moveE
	.align		8
        /*0060*/ 	.dword	_ZN40_INTERNAL_6d9f6343_4_k_cu_144e3597_278964cute7productE
	.align		8
        /*0068*/ 	.dword	_ZN40_INTERNAL_6d9f6343_4_k_cu_144e3597_278964cute1_E
	.align		8
        /*0070*/ 	.dword	$str$25
	.align		8
        /*0078*/ 	.dword	$str$26
	.align		8
        /*0080*/ 	.dword	$str$27
	.align		8
        /*0088*/ 	.dword	$str$28


//--------------------- .text._ZN7cutlass13device_kernelINS_4gemm6kernel13GemmUniversalIN4cute5tupleIJiiiiEEENS1_10collective13CollectiveMmaINS1_35MainloopSm100TmaUmmaWarpSpecializedILi5ELi2ELi4ENS5_IJNS4_1CILi1EEESB_SB_EEEEENS5_IJNSA_ILi128EEESE_NSA_ILi32EEEEEENS_6half_tENS5_IJlSB_lEEESH_SI_NS4_8TiledMMAINS4_8MMA_AtomIJNS4_20SM100_MMA_F16BF16_SSISH_SH_fLi128ELi128ELNS4_4UMMA5MajorE0ELSN_0ELNSM_7ScaleInE0ELSO_0EEEEEENS4_6LayoutISC_NS5_IJNSA_ILi0EEESS_SS_EEEEENS5_IJNS4_10UnderscoreESV_SV_EEEEENS4_13SM90_TMA_LOADENS4_14ComposedLayoutINS4_7SwizzleILi2ELi4ELi3EEENS4_18smem_ptr_flag_bitsILi16EEENSR_INS5_IJNSA_ILi8EEESF_EEENS5_IJSF_SB_EEEEEEEvNS4_8identityESY_S18_vS19_EENS_8epilogue10collective18CollectiveEpilogueINS1B_23Sm100TmaWarpSpecializedILi4ELi2ELi32ELb1ELb0EEEJSG_NS5_IJNSR_ISE_SB_EENSR_ISF_SB_EEEEESH_SI_SH_SI_NS1B_6fusion15FusionCallbacksIS1F_NS1J_17LinearCombinationISH_fSH_fLNS_15FloatRoundStyleE2EEESG_S1I_JEEENS4_5SM1004TMEM4LOAD26SM100_TMEM_LOAD_32dp32b32xESY_S18_NS4_39AutoVectorizingCopyWithAssumedAlignmentILi128EEENS4_14SM90_TMA_STOREES18_S1U_S1U_EEEvvEEEEvNT_6ParamsE --------------------------
	.section	.text._ZN7cutlass13device_kernelINS_4gemm6kernel13GemmUniversalIN4cute5tupleIJiiiiEEENS1_10collective13CollectiveMmaINS1_35MainloopSm100TmaUmmaWarpSpecializedILi5ELi2ELi4ENS5_IJNS4_1CILi1EEESB_SB_EEEEENS5_IJNSA_ILi128EEESE_NSA_ILi32EEEEEENS_6half_tENS5_IJlSB_lEEESH_SI_NS4_8TiledMMAINS4_8MMA_AtomIJNS4_20SM100_MMA_F16BF16_SSISH_SH_fLi128ELi128ELNS4_4UMMA5MajorE0ELSN_0ELNSM_7ScaleInE0ELSO_0EEEEEENS4_6LayoutISC_NS5_IJNSA_ILi0EEESS_SS_EEEEENS5_IJNS4_10UnderscoreESV_SV_EEEEENS4_13SM90_TMA_LOADENS4_14ComposedLayoutINS4_7SwizzleILi2ELi4ELi3EEENS4_18smem_ptr_flag_bitsILi16EEENSR_INS5_IJNSA_ILi8EEESF_EEENS5_IJSF_SB_EEEEEEEvNS4_8identityESY_S18_vS19_EENS_8epilogue10collective18CollectiveEpilogueINS1B_23Sm100TmaWarpSpecializedILi4ELi2ELi32ELb1ELb0EEEJSG_NS5_IJNSR_ISE_SB_EENSR_ISF_SB_EEEEESH_SI_SH_SI_NS1B_6fusion15FusionCallbacksIS1F_NS1J_17LinearCombinationISH_fSH_fLNS_15FloatRoundStyleE2EEESG_S1I_JEEENS4_5SM1004TMEM4LOAD26SM100_TMEM_LOAD_32dp32b32xESY_S18_NS4_39AutoVectorizingCopyWithAssumedAlignmentILi128EEENS4_14SM90_TMA_STOREES18_S1U_S1U_EEEvvEEEEvNT_6ParamsE,"ax",@progbits
	.align	128
.text._ZN7cutlass13device_kernelINS_4gemm6kernel13GemmUniversalIN4cute5tupleIJiiiiEEENS1_10collective13CollectiveMmaINS1_35MainloopSm100TmaUmmaWarpSpecializedILi5ELi2ELi4ENS5_IJNS4_1CILi1EEESB_SB_EEEEENS5_IJNSA_ILi128EEESE_NSA_ILi32EEEEEENS_6half_tENS5_IJlSB_lEEESH_SI_NS4_8TiledMMAINS4_8MMA_AtomIJNS4_20SM100_MMA_F16BF16_SSISH_SH_fLi128ELi128ELNS4_4UMMA5MajorE0ELSN_0ELNSM_7ScaleInE0ELSO_0EEEEEENS4_6LayoutISC_NS5_IJNSA_ILi0EEESS_SS_EEEEENS5_IJNS4_10UnderscoreESV_SV_EEEEENS4_13SM90_TMA_LOADENS4_14ComposedLayoutINS4_7SwizzleILi2ELi4ELi3EEENS4_18smem_ptr_flag_bitsILi16EEENSR_INS5_IJNSA_ILi8EEESF_EEENS5_IJSF_SB_EEEEEEEvNS4_8identityESY_S18_vS19_EENS_8epilogue10collective18CollectiveEpilogueINS1B_23Sm100TmaWarpSpecializedILi4ELi2ELi32ELb1ELb0EEEJSG_NS5_IJNSR_ISE_SB_EENSR_ISF_SB_EEEEESH_SI_SH_SI_NS1B_6fusion15FusionCallbacksIS1F_NS1J_17LinearCombinationISH_fSH_fLNS_15FloatRoundStyleE2EEESG_S1I_JEEENS4_5SM1004TMEM4LOAD26SM100_TMEM_LOAD_32dp32b32xESY_S18_NS4_39AutoVectorizingCopyWithAssumedAlignmentILi128EEENS4_14SM90_TMA_STOREES18_S1U_S1U_EEEvvEEEEvNT_6ParamsE:
        .type           _ZN7cutlass13device_kernelINS_4gemm6kernel13GemmUniversalIN4cute5tupleIJiiiiEEENS1_10collective13CollectiveMmaINS1_35MainloopSm100TmaUmmaWarpSpecializedILi5ELi2ELi4ENS5_IJNS4_1CILi1EEESB_SB_EEEEENS5_IJNSA_ILi128EEESE_NSA_ILi32EEEEEENS_6half_tENS5_IJlSB_lEEESH_SI_NS4_8TiledMMAINS4_8MMA_AtomIJNS4_20SM100_MMA_F16BF16_SSISH_SH_fLi128ELi128ELNS4_4UMMA5MajorE0ELSN_0ELNSM_7ScaleInE0ELSO_0EEEEEENS4_6LayoutISC_NS5_IJNSA_ILi0EEESS_SS_EEEEENS5_IJNS4_10UnderscoreESV_SV_EEEEENS4_13SM90_TMA_LOADENS4_14ComposedLayoutINS4_7SwizzleILi2ELi4ELi3EEENS4_18smem_ptr_flag_bitsILi16EEENSR_INS5_IJNSA_ILi8EEESF_EEENS5_IJSF_SB_EEEEEEEvNS4_8identityESY_S18_vS19_EENS_8epilogue10collective18CollectiveEpilogueINS1B_23Sm100TmaWarpSpecializedILi4ELi2ELi32ELb1ELb0EEEJSG_NS5_IJNSR_ISE_SB_EENSR_ISF_SB_EEEEESH_SI_SH_SI_NS1B_6fusion15FusionCallbacksIS1F_NS1J_17LinearCombinationISH_fSH_fLNS_15FloatRoundStyleE2EEESG_S1I_JEEENS4_5SM1004TMEM4LOAD26SM100_TMEM_LOAD_32dp32b32xESY_S18_NS4_39AutoVectorizingCopyWithAssumedAlignmentILi128EEENS4_14SM90_TMA_STOREES18_S1U_S1U_EEEvvEEEEvNT_6ParamsE,@function
        .size           _ZN7cutlass13device_kernelINS_4gemm6kernel13GemmUniversalIN4cute5tupleIJiiiiEEENS1_10collective13CollectiveMmaINS1_35MainloopSm100TmaUmmaWarpSpecializedILi5ELi2ELi4ENS5_IJNS4_1CILi1EEESB_SB_EEEEENS5_IJNSA_ILi128EEESE_NSA_ILi32EEEEEENS_6half_tENS5_IJlSB_lEEESH_SI_NS4_8TiledMMAINS4_8MMA_AtomIJNS4_20SM100_MMA_F16BF16_SSISH_SH_fLi128ELi128ELNS4_4UMMA5MajorE0ELSN_0ELNSM_7ScaleInE0ELSO_0EEEEEENS4_6LayoutISC_NS5_IJNSA_ILi0EEESS_SS_EEEEENS5_IJNS4_10UnderscoreESV_SV_EEEEENS4_13SM90_TMA_LOADENS4_14ComposedLayoutINS4_7SwizzleILi2ELi4ELi3EEENS4_18smem_ptr_flag_bitsILi16EEENSR_INS5_IJNSA_ILi8EEESF_EEENS5_IJSF_SB_EEEEEEEvNS4_8identityESY_S18_vS19_EENS_8epilogue10collective18CollectiveEpilogueINS1B_23Sm100TmaWarpSpecializedILi4ELi2ELi32ELb1ELb0EEEJSG_NS5_IJNSR_ISE_SB_EENSR_ISF_SB_EEEEESH_SI_SH_SI_NS1B_6fusion15FusionCallbacksIS1F_NS1J_17LinearCombinationISH_fSH_fLNS_15FloatRoundStyleE2EEESG_S1I_JEEENS4_5SM1004TMEM4LOAD26SM100_TMEM_LOAD_32dp32b32xESY_S18_NS4_39AutoVectorizingCopyWithAssumedAlignmentILi128EEENS4_14SM90_TMA_STOREES18_S1U_S1U_EEEvvEEEEvNT_6ParamsE,(.L_x_179 - _ZN7cutlass13device_kernelINS_4gemm6kernel13GemmUniversalIN4cute5tupleIJiiiiEEENS1_10collective13CollectiveMmaINS1_35MainloopSm100TmaUmmaWarpSpecializedILi5ELi2ELi4ENS5_IJNS4_1CILi1EEESB_SB_EEEEENS5_IJNSA_ILi128EEESE_NSA_ILi32EEEEEENS_6half_tENS5_IJlSB_lEEESH_SI_NS4_8TiledMMAINS4_8MMA_AtomIJNS4_20SM100_MMA_F16BF16_SSISH_SH_fLi128ELi128ELNS4_4UMMA5MajorE0ELSN_0ELNSM_7ScaleInE0ELSO_0EEEEEENS4_6LayoutISC_NS5_IJNSA_ILi0EEESS_SS_EEEEENS5_IJNS4_10UnderscoreESV_SV_EEEEENS4_13SM90_TMA_LOADENS4_14ComposedLayoutINS4_7SwizzleILi2ELi4ELi3EEENS4_18smem_ptr_flag_bitsILi16EEENSR_INS5_IJNSA_ILi8EEESF_EEENS5_IJSF_SB_EEEEEEEvNS4_8identityESY_S18_vS19_EENS_8epilogue10collective18CollectiveEpilogueINS1B_23Sm100TmaWarpSpecializedILi4ELi2ELi32ELb1ELb0EEEJSG_NS5_IJNSR_ISE_SB_EENSR_ISF_SB_EEEEESH_SI_SH_SI_NS1B_6fusion15FusionCallbacksIS1F_NS1J_17LinearCombinationISH_fSH_fLNS_15FloatRoundStyleE2EEESG_S1I_JEEENS4_5SM1004TMEM4LOAD26SM100_TMEM_LOAD_32dp32b32xESY_S18_NS4_39AutoVectorizingCopyWithAssumedAlignmentILi128EEENS4_14SM90_TMA_STOREES18_S1U_S1U_EEEvvEEEEvNT_6ParamsE)
        .other          _ZN7cutlass13device_kernelINS_4gemm6kernel13GemmUniversalIN4cute5tupleIJiiiiEEENS1_10collective13CollectiveMmaINS1_35MainloopSm100TmaUmmaWarpSpecializedILi5ELi2ELi4ENS5_IJNS4_1CILi1EEESB_SB_EEEEENS5_IJNSA_ILi128EEESE_NSA_ILi32EEEEEENS_6half_tENS5_IJlSB_lEEESH_SI_NS4_8TiledMMAINS4_8MMA_AtomIJNS4_20SM100_MMA_F16BF16_SSISH_SH_fLi128ELi128ELNS4_4UMMA5MajorE0ELSN_0ELNSM_7ScaleInE0ELSO_0EEEEEENS4_6LayoutISC_NS5_IJNSA_ILi0EEESS_SS_EEEEENS5_IJNS4_10UnderscoreESV_SV_EEEEENS4_13SM90_TMA_LOADENS4_14ComposedLayoutINS4_7SwizzleILi2ELi4ELi3EEENS4_18smem_ptr_flag_bitsILi16EEENSR_INS5_IJNSA_ILi8EEESF_EEENS5_IJSF_SB_EEEEEEEvNS4_8identityESY_S18_vS19_EENS_8epilogue10collective18CollectiveEpilogueINS1B_23Sm100TmaWarpSpecializedILi4ELi2ELi32ELb1ELb0EEEJSG_NS5_IJNSR_ISE_SB_EENSR_ISF_SB_EEEEESH_SI_SH_SI_NS1B_6fusion15FusionCallbacksIS1F_NS1J_17LinearCombinationISH_fSH_fLNS_15FloatRoundStyleE2EEESG_S1I_JEEENS4_5SM1004TMEM4LOAD26SM100_TMEM_LOAD_32dp32b32xESY_S18_NS4_39AutoVectorizingCopyWithAssumedAlignmentILi128EEENS4_14SM90_TMA_STOREES18_S1U_S1U_EEEvvEEEEvNT_6ParamsE,@"STO_CUDA_ENTRY STV_DEFAULT"
_ZN7cutlass13device_kernelINS_4gemm6kernel13GemmUniversalIN4cute5tupleIJiiiiEEENS1_10collective13CollectiveMmaINS1_35MainloopSm100TmaUmmaWarpSpecializedILi5ELi2ELi4ENS5_IJNS4_1CILi1EEESB_SB_EEEEENS5_IJNSA_ILi128EEESE_NSA_ILi32EEEEEENS_6half_tENS5_IJlSB_lEEESH_SI_NS4_8TiledMMAINS4_8MMA_AtomIJNS4_20SM100_MMA_F16BF16_SSISH_SH_fLi128ELi128ELNS4_4UMMA5MajorE0ELSN_0ELNSM_7ScaleInE0ELSO_0EEEEEENS4_6LayoutISC_NS5_IJNSA_ILi0EEESS_SS_EEEEENS5_IJNS4_10UnderscoreESV_SV_EEEEENS4_13SM90_TMA_LOADENS4_14ComposedLayoutINS4_7SwizzleILi2ELi4ELi3EEENS4_18smem_ptr_flag_bitsILi16EEENSR_INS5_IJNSA_ILi8EEESF_EEENS5_IJSF_SB_EEEEEEEvNS4_8identityESY_S18_vS19_EENS_8epilogue10collective18CollectiveEpilogueINS1B_23Sm100TmaWarpSpecializedILi4ELi2ELi32ELb1ELb0EEEJSG_NS5_IJNSR_ISE_SB_EENSR_ISF_SB_EEEEESH_SI_SH_SI_NS1B_6fusion15FusionCallbacksIS1F_NS1J_17LinearCombinationISH_fSH_fLNS_15FloatRoundStyleE2EEESG_S1I_JEEENS4_5SM1004TMEM4LOAD26SM100_TMEM_LOAD_32dp32b32xESY_S18_NS4_39AutoVectorizingCopyWithAssumedAlignmentILi128EEENS4_14SM90_TMA_STOREES18_S1U_S1U_EEEvvEEEEvNT_6ParamsE:
[----:B------:R-:W1:Y:S01]  /*0000*/  LDC R1, c[0x0][0x37c] ;  /* 0x0000df00ff017b82 */ /* 0x000e620000000800 */
[----:B------:R-:W2:Y:S01]  /*0010*/  S2R R101, SR_TID.X ;  /* 0x0000000000657919 */ /* 0x000ea20000002100 */
[----:B------:R-:W3:Y:S01]  /*0020*/  LDCU.64 UR4, c[0x0][0x890] ;  /* 0x00011200ff0477ac */ /* 0x000ee20008000a00 */
[----:B------:R-:W-:Y:S02]  /*0030*/  PRMT R88, RZ, 0x7610, R88 ;  /* 0x00007610ff587816 */ /* 0x000fe40000000058 */
[----:B------:R-:W-:Y:S01]  /*0040*/  ELECT P5, URZ, PT ;  /* 0x0000000000ff782f */ /* 0x000fe200038a0000 */
[----:B------:R-:W4:Y:S01]  /*0050*/  LDCU.64 UR46, c[0x0][0x358] ;  /* 0x00006b00ff2e77ac */ /* 0x000f220008000a00 */
[----:B---3--:R-:W-:-:S04]  /*0060*/  UISETP.NE.U32.AND UP0, UPT, UR4, URZ, UPT ;  /* 0x000000ff0400728c */ /* 0x008fc8000bf05070 */
[----:B------:R-:W-:Y:S01]  /*0070*/  UISETP.NE.AND.EX UP0, UPT, UR5, URZ, UPT, UP0 ;  /* 0x000000ff0500728c */ /* 0x000fe2000bf05300 */
[----:B--2---:R-:W-:-:S05]  /*0080*/  SHF.R.U32.HI R92, RZ, 0x5, R101 ;  /* 0x00000005ff5c7819 */ /* 0x004fca0000011665 */
[----:B------:R-:W2:Y:S02]  /*0090*/  SHFL.IDX PT, R0, R92, RZ, 0x1f ;  /* 0x00001fff5c007589 */ /* 0x000ea400000e0000 */
[----:B--2---:R-:W-:Y:S01]  /*00a0*/  R2UR UR8, R0 ;  /* 0x00000000000872ca */ /* 0x004fe200000e0000 */
[----:B-1--4-:R-:W-:-:S14]  /*00b0*/  BRA.U UP0, `(.L_x_0) ;  /* 0x00000001002c7547 */ /* 0x012fdc000b800000 */
[----:B------:R-:W1:Y:S02]  /*00c0*/  LDCU.64 UR6, c[0x0][0x888] ;  /* 0x00011100ff0677ac */ /* 0x000e640008000a00 */
[----:B-1----:R-:W-:-:S04]  /*00d0*/  UISETP.NE.U32.AND UP0, UPT, UR6, URZ, UPT ;  /* 0x000000ff0600728c */ /* 0x002fc8000bf05070 */
[----:B------:R-:W-:-:S09]  /*00e0*/  UISETP.NE.AND.EX UP0, UPT, UR7, URZ, UPT, UP0 ;  /* 0x000000ff0700728c */ /* 0x000fd2000bf05300 */
[----:B------:R-:W-:Y:S05]  /*00f0*/  BRA.U !UP0, `(.L_x_1) ;  /* 0x0000000108107547 */ /* 0x000fea000b800000 */
[----:B------:R-:W1:Y:S02]  /*0100*/  LDC.64 R2, c[0x0][0x888] ;  /* 0x00022200ff027b82 */ /* 0x000e640000000a00 */
[----:B-1----:R1:W5:Y:S01]  /*0110*/  LDG.E R49, desc[UR46][R2.64] ;  /* 0x0000002e02317981 */ /* 0x002362000c1e1900 */
[----:B------:R-:W-:Y:S01]  /*0120*/  HFMA2 R88, -RZ, RZ, 0, 5.9604644775390625e-08 ;  /* 0x00000001ff587431 */ /* 0x000fe200000001ff */
[----:B------:R-:W-:Y:S05]  /*0130*/  BRA `(.L_x_0) ;  /* 0x00000000000c7947 */ /* 0x000fea0003800000 */
.L_x_1:
[----:B------:R-:W1:Y:S01]  /*0140*/  LDCU UR6, c[0x0][0x880] ;  /* 0x00011000ff0677ac */ /* 0x000e620008000800 */
[----:B------:R-:W-:Y:S01]  /*0150*/  HFMA2 R88, -RZ, RZ, 0, 5.9604644775390625e-08 ;  /* 0x00000001ff587431 */ /* 0x000fe200000001ff */
[----:B-1----:R-:W-:-:S07]  /*0160*/  MOV R49, UR6 ;  /* 0x0000000600317c02 */ /* 0x002fce0008000f00 */
.L_x_0:
[----:B------:R-:W2:Y:S02]  /*0170*/  LDCU.64 UR6, c[0x0][0x8b0] ;  /* 0x00011600ff0677ac */ /* 0x000ea40008000a00 */
[----:B--2---:R-:W-:-:S04]  /*0180*/  UISETP.NE.U32.AND UP0, UPT, UR6, URZ, UPT ;  /* 0x000000ff0600728c */ /* 0x004fc8000bf05070 */
[----:B------:R-:W-:-:S09]  /*0190*/  UISETP.NE.AND.EX UP0, UPT, UR7, URZ, UPT, UP0 ;  /* 0x000000ff0700728c */ /* 0x000fd2000bf05300 */
[----:B------:R-:W-:Y:S05]  /*01a0*/  BRA.U UP0, `(.L_x_2) ;  /* 0x0000000100247547 */ /* 0x000fea000b800000 */
[----:B------:R-:W2:Y:S02]  /*01b0*/  LDCU.64 UR6, c[0x0][0x8a8] ;  /* 0x00011500ff0677ac */ /* 0x000ea40008000a00 */
[----:B--2---:R-:W-:-:S04]  /*01c0*/  UISETP.NE.U32.AND UP0, UPT, UR6, URZ, UPT ;  /* 0x000000ff0600728c */ /* 0x004fc8000bf05070 */
[----:B------:R-:W-:-:S09]  /*01d0*/  UISETP.NE.AND.EX UP0, UPT, UR7, URZ, UPT, UP0 ;  /* 0x000000ff0700728c */ /* 0x000fd2000bf05300 */
[----:B------:R-:W-:Y:S05]  /*01e0*/  BRA.U !UP0, `(.L_x_3) ;  /* 0x00000001080c7547 */ /* 0x000fea000b800000 */
[----:B-1----:R-:W1:Y:S02]  /*01f0*/  LDC.64 R2, c[0x0][0x8a8] ;  /* 0x00022a00ff027b82 */ /* 0x002e640000000a00 */
[----:B-1----:R2:W5:Y:S01]  /*0200*/  LDG.E R47, desc[UR46][R2.64] ;  /* 0x0000002e022f7981 */ /* 0x002562000c1e1900 */
[----:B------:R-:W-:Y:S05]  /*0210*/  BRA `(.L_x_2) ;  /* 0x0000000000087947 */ /* 0x000fea0003800000 */
.L_x_3:
[----:B------:R-:W2:Y:S02]  /*0220*/  LDCU UR6, c[0x0][0x8a0] ;  /* 0x00011400ff0677ac */ /* 0x000ea40008000800 */
[----:B--2---:R-:W-:Y:S02]  /*0230*/  MOV R47, UR6 ;  /* 0x00000006002f7c02 */ /* 0x004fe40008000f00 */
.L_x_2:
[----:B------:R-:W-:Y:S01]  /*0240*/  IMAD.U32 R0, RZ, RZ, UR8 ;  /* 0x00000008ff007e24 */ /* 0x000fe2000f8e00ff */
[----:B------:R-:W-:Y:S04]  /*0250*/  BSSY.RECONVERGENT B0, `(.L_x_4) ;  /* 0x000000c000007945 */ /* 0x000fe80003800200 */
[C---:B------:R-:W-:Y:S02]  /*0260*/  ISETP.NE.OR P1, PT, R0.reuse, 0x1, !P5 ;  /* 0x000000010000780c */ /* 0x040fe40006f25670 */
[----:B------:R-:W-:-:S11]  /*0270*/  ISETP.NE.OR P0, PT, R0, 0x3, !P5 ;  /* 0x000000030000780c */ /* 0x000fd60006f05670 */
[----:B------:R-:W-:Y:S05]  /*0280*/  @P1 BRA `(.L_x_5) ;  /* 0x0000000000201947 */ /* 0x000fea0003800000 */
[----:B------:R-:W3:Y:S02]  /*0290*/  LDCU.64 UR6, c[0x0][0x348] ;  /* 0x00006900ff0677ac */ /* 0x000ee40008000a00 */
[----:B---3--:R-:W-:Y:S02]  /*02a0*/  UIADD3 UR10, UP1, UPT, UR6, 0x80, URZ ;  /* 0x00000080060a7890 */ /* 0x008fe4000ff3e0ff */
[----:B------:R-:W-:Y:S02]  /*02b0*/  UIADD3 UR6, UP0, UPT, UR6, 0x180, URZ ;  /* 0x0000018006067890 */ /* 0x000fe4000ff1e0ff */
[----:B------:R-:W-:Y:S02]  /*02c0*/  UIADD3.X UR11, UPT, UPT, URZ, UR7, URZ, UP1, !UPT ;  /* 0x00000007ff0b7290 */ /* 0x000fe40008ffe4ff */
[----:B------:R-:W-:-:S07]  /*02d0*/  UIADD3.X UR7, UPT, UPT, URZ, UR7, URZ, UP0, !UPT ;  /* 0x00000007ff077290 */ /* 0x000fce00087fe4ff */
[----:B------:R3:W-:Y:S02]  /*02e0*/  UTMACCTL.PF [UR10] ;  /* 0x000000000a0079b9 */ /* 0x0007e40008040000 */
[----:B------:R3:W-:Y:S02]  /*02f0*/  UTMACCTL.PF [UR6] ;  /* 0x00000000060079b9 */ /* 0x0007e40008040000 */
[----:B---3--:R-:W-:Y:S01]  /*0300*/  NOP ;  /* 0x0000000000007918 */ /* 0x008fe20000000000 */
.L_x_5:
[----:B------:R-:W-:Y:S05]  /*0310*/  BSYNC.RECONVERGENT B0 ;  /* 0x0000000000007941 */ /* 0x000fea0003800200 */
.L_x_4:
[----:B------:R-:W-:Y:S04]  /*0320*/  BSSY.RECONVERGENT B0, `(.L_x_6) ;  /* 0x000000a000007945 */ /* 0x000fe80003800200 */
        /* <DEDUP_REMOVED lines=9> */
.L_x_7:
[----:B------:R-:W-:Y:S05]  /*03c0*/  BSYNC.RECONVERGENT B0 ;  /* 0x0000000000007941 */ /* 0x000fea0003800200 */
.L_x_6:
[----:B------:R-:W3:Y:S01]  /*03d0*/  LDCU.64 UR6, c[0x0][0x888] ;  /* 0x00011100ff0677ac */ /* 0x000ee20008000a00 */
[----:B------:R-:W-:Y:S02]  /*03e0*/  UISETP.EQ.U32.AND UP1, UPT, UR4, URZ, UPT ;  /* 0x000000ff0400728c */ /* 0x000fe4000bf22070 */
[----:B------:R-:W-:Y:S02]  /*03f0*/  UPLOP3.LUT UP2, UPT, UPT, UPT, UPT, 0x80, 0x8 ;  /* 0x000000000008789c */ /* 0x000fe40003f4f070 */
[----:B---3--:R-:W-:-:S04]  /*0400*/  UISETP.NE.U32.AND UP0, UPT, UR6, URZ, UPT ;  /* 0x000000ff0600728c */ /* 0x008fc8000bf05070 */
[----:B------:R-:W-:-:S04]  /*0410*/  UISETP.NE.AND.EX UP0, UPT, UR7, URZ, UPT, UP0 ;  /* 0x000000ff0700728c */ /* 0x000fc8000bf05300 */
[----:B------:R-:W-:-:S04]  /*0420*/  UISETP.EQ.OR.EX UP3, UPT, UR5, URZ, !UP0, UP1 ;  /* 0x000000ff0500728c */ /* 0x000fc8000c762710 */
[----:B------:R-:W-:-:S05]  /*0430*/  UP2UR UR50, UPR, URZ, 0x8 ;  /* 0x00000008ff327883 */ /* 0x000fca0008000000 */
[----:B------:R-:W-:Y:S07]  /*0440*/  BRA.U !UP3, `(.L_x_8) ;  /* 0x000000010b207547 */ /* 0x000fee000b800000 */
[----:B------:R-:W-:Y:S01]  /*0450*/  UISETP.NE.U32.AND UP2, UPT, UR4, URZ, UPT ;  /* 0x000000ff0400728c */ /* 0x000fe2000bf45070 */
[----:B-----5:R-:W-:Y:S01]  /*0460*/  FSETP.NEU.AND P0, PT, R49, RZ, PT ;  /* 0x000000ff3100720b */ /* 0x020fe20003f0d000 */
[----:B------:R-:W-:Y:S02]  /*0470*/  USEL UR4, URZ, 0xffffffff, UP0 ;  /* 0xffffffffff047887 */ /* 0x000fe40008000000 */
[----:B------:R-:W-:-:S10]  /*0480*/  UISETP.NE.AND.EX UP2, UPT, UR5, URZ, UPT, UP2 ;  /* 0x000000ff0500728c */ /* 0x000fd4000bf45320 */
[----:B------:R-:W-:Y:S01]  /*0490*/  VOTEU.ANY UP1, P0 ;  /* 0x0000000000ff7886 */ /* 0x000fe20000020100 */
[----:B------:R-:W-:-:S04]  /*04a0*/  @!UP2 USEL UR4, URZ, 0xffffffff, UP1 ;  /* 0xffffffffff04a887 */ /* 0x000fc80008800000 */
[----:B------:R-:W-:-:S04]  /*04b0*/  ULOP3.LUT UR4, UR4, 0x1, URZ, 0xc0, !UPT ;  /* 0x0000000104047892 */ /* 0x000fc8000f8ec0ff */
[----:B------:R-:W-:-:S11]  /*04c0*/  UISETP.NE.U32.AND UP2, UPT, UR4, 0x1, UPT ;  /* 0x000000010400788c */ /* 0x000fd6000bf45070 */
.L_x_8:
[----:B-12---:R-:W1:Y:S01]  /*04d0*/  SHFL.IDX PT, R2, R92, RZ, 0x1f ;  /* 0x00001fff5c027589 */ /* 0x006e6200000e0000 */
[----:B------:R-:W-:-:S04]  /*04e0*/  UISETP.NE.AND UP1, UPT, UR8, 0x2, UPT ;  /* 0x000000020800788c */ /* 0x000fc8000bf25270 */
[----:B------:R-:W-:Y:S01]  /*04f0*/  USEL UR6, URZ, 0x1, UP1 ;  /* 0x00000001ff067887 */ /* 0x000fe20008800000 */
[----:B-1----:R-:W-:-:S13]  /*0500*/  ISETP.NE.AND P0, PT, R2, RZ, PT ;  /* 0x000000ff0200720c */ /* 0x002fda0003f05270 */
[----:B------:R-:W-:Y:S05]  /*0510*/  @P0 BRA `(.L_x_9) ;  /* 0x0000000000500947 */ /* 0x000fea0003800000 */
[----:B------:R-:W1:Y:S01]  /*0520*/  S2UR UR5, SR_CgaCtaId ;  /* 0x00000000000579c3 */ /* 0x000e620000008800 */
[----:B------:R-:W-:Y:S01]  /*0530*/  UMOV UR7, 0x400 ;  /* 0x0000040000077882 */ /* 0x000fe20000000000 */
[----:B------:R-:W-:Y:S01]  /*0540*/  UMOV UR4, 0x1 ;  /* 0x0000000100047882 */ /* 0x000fe20000000000 */
[----:B------:R-:W-:Y:S01]  /*0550*/  ELECT P0, URZ, PT ;  /* 0x0000000000ff782f */ /* 0x000fe20003800000 */
[----:B------:R-:W-:-:S04]  /*0560*/  UIADD3 UR10, UPT, UPT, -UR4, 0x100000, URZ ;  /* 0x00100000040a7890 */ /* 0x000fc8000fffe1ff */
[----:B------:R-:W-:Y:S02]  /*0570*/  USHF.L.U32 UR11, UR10, 0xb, URZ ;  /* 0x0000000b0a0b7899 */ /* 0x000fe400080006ff */
[----:B------:R-:W-:Y:S02]  /*0580*/  USHF.L.U32 UR10, UR10, 0x1, URZ ;  /* 0x000000010a0a7899 */ /* 0x000fe400080006ff */
[----:B-1----:R-:W-:Y:S01]  /*0590*/  ULEA UR5, UR5, UR7, 0x18 ;  /* 0x0000000705057291 */ /* 0x002fe2000f8ec0ff */
[----:B------:R-:W1:Y:S11]  /*05a0*/  FENCE.VIEW.ASYNC.S ;  /* 0x00000000000073c6 */ /* 0x000e760000000000 */
[----:B-1----:R1:W2:Y:S01]  /*05b0*/  SYNCS.EXCH.64 URZ, [UR5], UR10 ;  /* 0x0000000a05ff75b2 */ /* 0x0022a20008000100 */
[----:B------:R1:W3:Y:S01]  /*05c0*/  SYNCS.EXCH.64 URZ, [UR5+0x28], UR10 ;  /* 0x0000280a05ff75b2 */ /* 0x0002e20008000100 */
[----:B------:R1:W4:Y:S01]  /*05d0*/  SYNCS.EXCH.64 URZ, [UR5+0x8], UR10 ;  /* 0x0000080a05ff75b2 */ /* 0x0003220008000100 */
[----:B------:R1:W1:Y:S01]  /*05e0*/  SYNCS.EXCH.64 URZ, [UR5+0x30], UR10 ;  /* 0x0000300a05ff75b2 */ /* 0x0002620008000100 */
[----:B------:R1:W1:Y:S01]  /*05f0*/  SYNCS.EXCH.64 URZ, [UR5+0x10], UR10 ;  /* 0x0000100a05ff75b2 */ /* 0x0002620008000100 */
[----:B------:R1:W1:Y:S01]  /*0600*/  SYNCS.EXCH.64 URZ, [UR5+0x38], UR10 ;  /* 0x0000380a05ff75b2 */ /* 0x0002620008000100 */
[----:B------:R1:W1:Y:S01]  /*0610*/  SYNCS.EXCH.64 URZ, [UR5+0x18], UR10 ;  /* 0x0000180a05ff75b2 */ /* 0x0002620008000100 */
[----:B------:R1:W1:Y:S01]  /*0620*/  SYNCS.EXCH.64 URZ, [UR5+0x40], UR10 ;  /* 0x0000400a05ff75b2 */ /* 0x0002620008000100 */
[----:B------:R1:W1:Y:S01]  /*0630*/  SYNCS.EXCH.64 URZ, [UR5+0x20], UR10 ;  /* 0x0000200a05ff75b2 */ /* 0x0002620008000100 */
[----:B------:R1:W1:Y:S01]  /*0640*/  SYNCS.EXCH.64 URZ, [UR5+0x48], UR10 ;  /* 0x0000480a05ff75b2 */ /* 0x0002620008000100 */
[----:B------:R-:W-:Y:S01]  /*0650*/  NOP ;  /* 0x0000000000007918 */ /* 0x000fe20000000000 */
.L_x_9:
[----:B------:R-:W2:Y:S01]  /*0660*/  SHFL.IDX PT, R2, R92, RZ, 0x1f ;  /* 0x00001fff5c027589 */ /* 0x000ea200000e0000 */
[----:B------:R-:W-:Y:S01]  /*0670*/  NOP ;  /* 0x0000000000007918 */ /* 0x000fe20000000000 */
[----:B--2---:R-:W-:-:S13]  /*0680*/  ISETP.NE.AND P0, PT, R2, 0x1, PT ;  /* 0x000000010200780c */ /* 0x004fda0003f05270 */
[----:B------:R-:W-:Y:S05]  /*0690*/  @P0 BRA `(.L_x_10) ;  /* 0x0000000000580947 */ /* 0x000fea0003800000 */
[----:B------:R-:W2:Y:S01]  /*06a0*/  S2UR UR7, SR_CgaCtaId ;  /* 0x00000000000779c3 */ /* 0x000ea20000008800 */
[----:B------:R-:W-:Y:S01]  /*06b0*/  UMOV UR9, 0x400 ;  /* 0x0000040000097882 */ /* 0x000fe20000000000 */
[----:B-1----:R-:W-:Y:S01]  /*06c0*/  UMOV UR5, 0x20 ;  /* 0x0000002000057882 */ /* 0x002fe20000000000 */
[----:B------:R-:W-:Y:S01]  /*06d0*/  UMOV UR4, 0x80 ;  /* 0x0000008000047882 */ /* 0x000fe20000000000 */
[----:B------:R-:W-:-:S04]  /*06e0*/  UIADD3 UR10, UPT, UPT, -UR5, 0x100000, URZ ;  /* 0x00100000050a7890 */ /* 0x000fc8000fffe1ff */
[----:B------:R-:W-:Y:S02]  /*06f0*/  USHF.L.U32 UR11, UR10, 0xb, URZ ;  /* 0x0000000b0a0b7899 */ /* 0x000fe400080006ff */
[----:B------:R-:W-:Y:S02]  /*0700*/  USHF.L.U32 UR10, UR10, 0x1, URZ ;  /* 0x000000010a0a7899 */ /* 0x000fe400080006ff */
[----:B------:R-:W-:-:S04]  /*0710*/  UIADD3 UR4, UPT, UPT, -UR4, 0x100000, URZ ;  /* 0x0010000004047890 */ /* 0x000fc8000fffe1ff */
[----:B------:R-:W-:Y:S02]  /*0720*/  USHF.L.U32 UR5, UR4, 0xb, URZ ;  /* 0x0000000b04057899 */ /* 0x000fe400080006ff */
[----:B------:R-:W-:Y:S01]  /*0730*/  USHF.L.U32 UR4, UR4, 0x1, URZ ;  /* 0x0000000104047899 */ /* 0x000fe200080006ff */
[----:B------:R-:W-:Y:S01]  /*0740*/  ELECT P0, URZ, PT ;  /* 0x0000000000ff782f */ /* 0x000fe20003800000 */
[----:B--2---:R-:W-:Y:S01]  /*0750*/  ULEA UR7, UR7, UR9, 0x18 ;  /* 0x0000000907077291 */ /* 0x004fe2000f8ec0ff */
[----:B------:R-:W1:Y:S11]  /*0760*/  FENCE.VIEW.ASYNC.S ;  /* 0x00000000000073c6 */ /* 0x000e760000000000 */
[----:B-1----:R2:W1:Y:S01]  /*0770*/  SYNCS.EXCH.64 URZ, [UR7+0x50], UR10 ;  /* 0x0000500a07ff75b2 */ /* 0x0024620008000100 */
[----:B------:R2:W1:Y:S01]  /*0780*/  SYNCS.EXCH.64 URZ, [UR7+0x70], UR4 ;  /* 0x0000700407ff75b2 */ /* 0x0004620008000100 */
[----:B------:R2:W1:Y:S01]  /*0790*/  SYNCS.EXCH.64 URZ, [UR7+0x58], UR10 ;  /* 0x0000580a07ff75b2 */ /* 0x0004620008000100 */
[----:B------:R2:W1:Y:S01]  /*07a0*/  SYNCS.EXCH.64 URZ, [UR7+0x78], UR4 ;  /* 0x0000780407ff75b2 */ /* 0x0004620008000100 */
[----:B------:R2:W1:Y:S01]  /*07b0*/  SYNCS.EXCH.64 URZ, [UR7+0x60], UR10 ;  /* 0x0000600a07ff75b2 */ /* 0x0004620008000100 */
[----:B------:R2:W1:Y:S01]  /*07c0*/  SYNCS.EXCH.64 URZ, [UR7+0x80], UR4 ;  /* 0x0000800407ff75b2 */ /* 0x0004620008000100 */
[----:B------:R2:W1:Y:S01]  /*07d0*/  SYNCS.EXCH.64 URZ, [UR7+0x68], UR10 ;  /* 0x0000680a07ff75b2 */ /* 0x0004620008000100 */
[----:B------:R2:W1:Y:S02]  /*07e0*/  SYNCS.EXCH.64 URZ, [UR7+0x88], UR4 ;  /* 0x0000880407ff75b2 */ /* 0x0004640008000100 */
[----:B--2---:R-:W-:Y:S01]  /*07f0*/  NOP ;  /* 0x0000000000007918 */ /* 0x004fe20000000000 */
.L_x_10:
[----:B------:R-:W2:Y:S01]  /*0800*/  SHFL.IDX PT, R2, R92, RZ, 0x1f ;  /* 0x00001fff5c027589 */ /* 0x000ea200000e0000 */
[----:B------:R-:W-:Y:S01]  /*0810*/  NOP ;  /* 0x0000000000007918 */ /* 0x000fe20000000000 */
[----:B--2---:R-:W-:-:S13]  /*0820*/  ISETP.NE.AND P0, PT, R2, 0x3, PT ;  /* 0x000000030200780c */ /* 0x004fda0003f05270 */
[----:B------:R-:W-:Y:S05]  /*0830*/  @P0 BRA `(.L_x_11) ;  /* 0x0000000000300947 */ /* 0x000fea0003800000 */
[----:B-1----:R-:W1:Y:S01]  /*0840*/  S2UR UR5, SR_CgaCtaId ;  /* 0x00000000000579c3 */ /* 0x002e620000008800 */
        /* <DEDUP_REMOVED lines=8> */
[----:B-1----:R2:W1:Y:S01]  /*08d0*/  SYNCS.EXCH.64 URZ, [UR5+0x90], UR10 ;  /* 0x0000900a05ff75b2 */ /* 0x0024620008000100 */
[----:B------:R2:W1:Y:S02]  /*08e0*/  SYNCS.EXCH.64 URZ, [UR5+0x98], UR10 ;  /* 0x0000980a05ff75b2 */ /* 0x0004640008000100 */
[----:B--2---:R-:W-:Y:S01]  /*08f0*/  NOP ;  /* 0x0000000000007918 */ /* 0x004fe20000000000 */
.L_x_11:
[----:B------:R-:W2:Y:S01]  /*0900*/  SHFL.IDX PT, R2, R92, RZ, 0x1f ;  /* 0x00001fff5c027589 */ /* 0x000ea200000e0000 */
[----:B------:R-:W-:Y:S01]  /*0910*/  NOP ;  /* 0x0000000000007918 */ /* 0x000fe20000000000 */
[----:B--2---:R-:W-:-:S13]  /*0920*/  ISETP.NE.AND P0, PT, R2, 0x4, PT ;  /* 0x000000040200780c */ /* 0x004fda0003f05270 */
[----:B------:R-:W-:Y:S05]  /*0930*/  @P0 BRA `(.L_x_12) ;  /* 0x00000000004c0947 */ /* 0x000fea0003800000 */
[----:B-1----:R-:W1:Y:S01]  /*0940*/  S2UR UR5, SR_CgaCtaId ;  /* 0x00000000000579c3 */ /* 0x002e620000008800 */
[----:B------:R-:W-:Y:S01]  /*0950*/  UMOV UR9, 0x100 ;  /* 0x0000010000097882 */ /* 0x000fe20000000000 */
[----:B------:R-:W-:Y:S01]  /*0960*/  UMOV UR7, 0x400 ;  /* 0x0000040000077882 */ /* 0x000fe20000000000 */
[----:B------:R-:W-:Y:S01]  /*0970*/  USEL UR9, UR9, 0xe0, UP2 ;  /* 0x000000e009097887 */ /* 0x000fe20009000000 */
[----:B------:R-:W-:Y:S01]  /*0980*/  UMOV UR4, 0x1 ;  /* 0x0000000100047882 */ /* 0x000fe20000000000 */
[----:B------:R-:W-:Y:S01]  /*0990*/  ELECT P0, URZ, PT ;  /* 0x0000000000ff782f */ /* 0x000fe20003800000 */
[----:B------:R-:W-:-:S04]  /*09a0*/  UIADD3 UR10, UPT, UPT, -UR4, 0x100000, URZ ;  /* 0x00100000040a7890 */ /* 0x000fc8000fffe1ff */
[----:B------:R-:W-:Y:S02]  /*09b0*/  USHF.L.U32 UR11, UR10, 0xb, URZ ;  /* 0x0000000b0a0b7899 */ /* 0x000fe400080006ff */
[----:B------:R-:W-:Y:S02]  /*09c0*/  USHF.L.U32 UR10, UR10, 0x1, URZ ;  /* 0x000000010a0a7899 */ /* 0x000fe400080006ff */
[----:B------:R-:W-:-:S04]  /*09d0*/  UIADD3 UR12, UPT, UPT, -UR9, 0x100000, URZ ;  /* 0x00100000090c7890 */ /* 0x000fc8000fffe1ff */
[----:B------:R-:W-:Y:S02]  /*09e0*/  USHF.L.U32 UR13, UR12, 0xb, URZ ;  /* 0x0000000b0c0d7899 */ /* 0x000fe400080006ff */
[----:B------:R-:W-:Y:S02]  /*09f0*/  USHF.L.U32 UR12, UR12, 0x1, URZ ;  /* 0x000000010c0c7899 */ /* 0x000fe400080006ff */
[----:B-1----:R-:W-:Y:S01]  /*0a00*/  ULEA UR5, UR5, UR7, 0x18 ;  /* 0x0000000705057291 */ /* 0x002fe2000f8ec0ff */
[----:B------:R-:W1:Y:S11]  /*0a10*/  FENCE.VIEW.ASYNC.S ;  /* 0x00000000000073c6 */ /* 0x000e760000000000 */
[----:B-1----:R2:W1:Y:S01]  /*0a20*/  SYNCS.EXCH.64 URZ, [UR5+0xa0], UR10 ;  /* 0x0000a00a05ff75b2 */ /* 0x0024620008000100 */
[----:B------:R2:W1:Y:S01]  /*0a30*/  SYNCS.EXCH.64 URZ, [UR5+0xb0], UR12 ;  /* 0x0000b00c05ff75b2 */ /* 0x0004620008000100 */
[----:B------:R2:W1:Y:S01]  /*0a40*/  SYNCS.EXCH.64 URZ, [UR5+0xa8], UR10 ;  /* 0x0000a80a05ff75b2 */ /* 0x0004620008000100 */
[----:B------:R2:W1:Y:S02]  /*0a50*/  SYNCS.EXCH.64 URZ, [UR5+0xb8], UR12 ;  /* 0x0000b80c05ff75b2 */ /* 0x0004640008000100 */
[----:B--2---:R-:W-:Y:S01]  /*0a60*/  NOP ;  /* 0x0000000000007918 */ /* 0x004fe20000000000 */
.L_x_12:
        /* <DEDUP_REMOVED lines=26> */
.L_x_13:
        /* <DEDUP_REMOVED lines=18> */
.L_x_14:
[----:B-1----:R-:W1:Y:S01]  /*0d30*/  S2UR UR5, SR_CTAID.X ;  /* 0x00000000000579c3 */ /* 0x002e620000002500 */
[----:B------:R-:W-:-:S05]  /*0d40*/  CS2R.32 R87, SR_CgaSize ;  /* 0x0000000000577805 */ /* 0x000fca0000008a00 */
[----:B------:R-:W-:-:S05]  /*0d50*/  IMAD R87, R87, -0xa0, RZ ;  /* 0xffffff6057577824 */ /* 0x000fca00078e02ff */
[----:B------:R-:W-:-:S14]  /*0d60*/  R2UR UR9, R87 ;  /* 0x00000000570972ca */ /* 0x000fdc00000e0000 */
[----:B------:R-:W2:Y:S01]  /*0d70*/  LDCU UR9, c[0x0][UR9+0x2b0] ;  /* 0x00005600090977ac */ /* 0x000ea20008000800 */
[----:B------:R-:W-:Y:S01]  /*0d80*/  NOP ;  /* 0x0000000000007918 */ /* 0x000fe20000000000 */
[----:B------:R-:W-:-:S05]  /*0d90*/  CS2R.32 R87, SR_CgaSize ;  /* 0x0000000000577805 */ /* 0x000fca0000008a00 */
[----:B------:R-:W-:-:S05]  /*0da0*/  IMAD R87, R87, -0xa0, RZ ;  /* 0xffffff6057577824 */ /* 0x000fca00078e02ff */
[----:B------:R-:W-:-:S14]  /*0db0*/  R2UR UR7, R87 ;  /* 0x00000000570772ca */ /* 0x000fdc00000e0000 */
[----:B------:R-:W3:Y:S01]  /*0dc0*/  LDCU UR7, c[0x0][UR7+0x2b4] ;  /* 0x00005680070777ac */ /* 0x000ee20008000800 */
[----:B------:R-:W4:Y:S08]  /*0dd0*/  S2UR UR4, SR_CTAID.Y ;  /* 0x00000000000479c3 */ /* 0x000f300000002600 */
[----:B------:R-:W3:Y:S01]  /*0de0*/  LDC R10, c[0x0][0xb24] ;  /* 0x0002c900ff0a7b82 */ /* 0x000ee20000000800 */
[----:B-1----:R-:W-:-:S02]  /*0df0*/  I2FP.F32.U32 R87, UR5 ;  /* 0x0000000500577c45 */ /* 0x002fc40008201000 */
[----:B------:R-:W-:-:S05]  /*0e00*/  CS2R.32 R3, SR_CgaSize ;  /* 0x0000000000037805 */ /* 0x000fca0000008a00 */
[----:B------:R-:W-:-:S06]  /*0e10*/  IMAD R3, R3, -0xa0, RZ ;  /* 0xffffff6003037824 */ /* 0x000fcc00078e02ff */
[----:B------:R-:W1:Y:S01]  /*0e20*/  LDC R3, c[0x0][R3+0x2a0] ;  /* 0x0000a80003037b82 */ /* 0x000e620000000800 */
[----:B------:R-:W-:Y:S01]  /*0e30*/  MOV R15, UR5 ;  /* 0x00000005000f7c02 */ /* 0x000fe20008000f00 */
[----:B--2---:R-:W-:Y:S01]  /*0e40*/  FMUL R87, R87, UR9 ;  /* 0x0000000957577c20 */ /* 0x004fe20008400000 */
[----:B----4-:R-:W-:Y:S02]  /*0e50*/  I2FP.F32.U32 R86, UR4 ;  /* 0x0000000400567c45 */ /* 0x010fe40008201000 */
[----:B------:R-:W-:-:S05]  /*0e60*/  CS2R.32 R2, SR_CgaSize ;  /* 0x0000000000027805 */ /* 0x000fca0000008a00 */
[----:B------:R-:W-:-:S06]  /*0e70*/  IMAD R2, R2, -0xa0, RZ ;  /* 0xffffff6002027824 */ /* 0x000fcc00078e02ff */
[----:B------:R-:W2:Y:S01]  /*0e80*/  LDC R2, c[0x0][R2+0x2a4] ;  /* 0x0000a90002027b82 */ /* 0x000ea20000000800 */
[----:B------:R-:W-:Y:S01]  /*0e90*/  MOV R14, UR4 ;  /* 0x00000004000e7c02 */ /* 0x000fe20008000f00 */
[----:B------:R-:W4:Y:S01]  /*0ea0*/  F2I.U32.TRUNC.NTZ R87, R87 ;  /* 0x0000005700577305 */ /* 0x000f22000020f000 */
[----:B---3--:R-:W-:-:S05]  /*0eb0*/  FMUL R86, R86, UR7 ;  /* 0x0000000756567c20 */ /* 0x008fca0008400000 */
[----:B------:R-:W-:Y:S01]  /*0ec0*/  BAR.SYNC.DEFER_BLOCKING 0x0 ;  /* 0x0000000000007b1d */ /* 0x000fe20000010000 */
[----:B------:R-:W-:-:S05]  /*0ed0*/  ISETP.GE.AND P0, PT, R10, 0x1, PT ;  /* 0x000000010a00780c */ /* 0x000fca0003f06270 */
[----:B------:R-:W3:Y:S02]  /*0ee0*/  F2I.U32.TRUNC.NTZ R86, R86 ;  /* 0x0000005600567305 */ /* 0x000ee4000020f000 */
[----:B------:R-:W2:Y:S01]  /*0ef0*/  S2UR UR36, SR_CTAID.Z ;  /* 0x00000000002479c3 */ /* 0x000ea20000002700 */
[----:B----4-:R-:W-:-:S05]  /*0f00*/  IADD3 R87, PT, PT, -R87, RZ, RZ ;  /* 0x000000ff57577210 */ /* 0x010fca0007ffe1ff */
[----:B-1----:R-:W-:Y:S01]  /*0f10*/  IMAD R87, R3, R87, UR5 ;  /* 0x0000000503577e24 */ /* 0x002fe2000f8e0257 */
[----:B---3--:R-:W-:-:S05]  /*0f20*/  IADD3 R86, PT, PT, -R86, RZ, RZ ;  /* 0x000000ff56567210 */ /* 0x008fca0007ffe1ff */
[----:B--2---:R-:W-:Y:S01]  /*0f30*/  IMAD R86, R2, R86, UR4 ;  /* 0x0000000402567e24 */ /* 0x004fe2000f8e0256 */
[----:B------:R-:W-:Y:S06]  /*0f40*/  @!P0 BRA `(.L_x_15) ;  /* 0x0000000000b88947 */ /* 0x000fec0003800000 */
[----:B------:R-:W1:Y:S01]  /*0f50*/  LDC.64 R4, c[0x0][0xb18] ;  /* 0x0002c600ff047b82 */ /* 0x000e620000000a00 */
[----:B------:R-:W-:-:S07]  /*0f60*/  ISETP.NE.AND P0, PT, R10, 0x1, PT ;  /* 0x000000010a00780c */ /* 0x000fce0003f05270 */
[----:B------:R-:W2:Y:S08]  /*0f70*/  LDC R9, c[0x0][0xb0c] ;  /* 0x0002c300ff097b82 */ /* 0x000eb00000000800 */
[----:B------:R-:W3:Y:S08]  /*0f80*/  LDC R12, c[0x0][0x370] ;  /* 0x0000dc00ff0c7b82 */ /* 0x000ef00000000800 */
[----:B------:R-:W4:Y:S01]  /*0f90*/  LDC R11, c[0x0][0x374] ;  /* 0x0000dd00ff0b7b82 */ /* 0x000f220000000800 */
[----:B-1----:R-:W-:-:S07]  /*0fa0*/  ISETP.NE.AND P1, PT, R4, 0x1, PT ;  /* 0x000000010400780c */ /* 0x002fce0003f25270 */
[----:B------:R-:W3:Y:S01]  /*0fb0*/  LDC.64 R6, c[0x0][0xb10] ;  /* 0x0002c400ff067b82 */ /* 0x000ee20000000a00 */
[----:B--2---:R-:W-:-:S07]  /*0fc0*/  ISETP.NE.AND P2, PT, R9, 0x1, PT ;  /* 0x000000010900780c */ /* 0x004fce0003f45270 */
[----:B------:R-:W1:Y:S08]  /*0fd0*/  LDC R8, c[0x0][0xb20] ;  /* 0x0002c800ff087b82 */ /* 0x000e700000000800 */
[----:B------:R-:W2:Y:S01]  /*0fe0*/  LDC.64 R2, c[0x0][0xb28] ;  /* 0x0002ca00ff027b82 */ /* 0x000ea20000000a00 */
[----:B----4-:R-:W-:-:S04]  /*0ff0*/  IMAD.HI.U32 R13, R11, R5, RZ ;  /* 0x000000050b0d7227 */ /* 0x010fc800078e00ff */
[----:B------:R-:W-:-:S04]  /*1000*/  IMAD.HI.U32 R5, R14, R5, RZ ;  /* 0x000000050e057227 */ /* 0x000fc800078e00ff */
[----:B---3--:R-:W-:-:S05]  /*1010*/  IMAD.HI.U32 R16, R12, R6, RZ ;  /* 0x000000060c107227 */ /* 0x008fca00078e00ff */
[-C--:B------:R-:W-:Y:S01]  /*1020*/  @P2 SHF.R.U32.HI R12, RZ, R7.reuse, R16 ;  /* 0x00000007ff0c2219 */ /* 0x080fe20000011610 */
[----:B------:R-:W-:Y:S01]  /*1030*/  IMAD.HI.U32 R16, R15, R6, RZ ;  /* 0x000000060f107227 */ /* 0x000fe200078e00ff */
[-C--:B-1----:R-:W-:Y:S02]  /*1040*/  @P1 SHF.R.U32.HI R11, RZ, R8.reuse, R13 ;  /* 0x00000008ff0b1219 */ /* 0x082fe4000001160d */
[----:B------:R-:W-:Y:S02]  /*1050*/  SHF.R.U32.HI R5, RZ, R8, R5 ;  /* 0x00000008ff057219 */ /* 0x000fe40000011605 */
[----:B------:R-:W-:Y:S02]  /*1060*/  SHF.R.U32.HI R16, RZ, R7, R16 ;  /* 0x00000007ff107219 */ /* 0x000fe40000011610 */
[----:B------:R-:W-:Y:S01]  /*1070*/  SEL R5, R14, R5, !P1 ;  /* 0x000000050e057207 */ /* 0x000fe20004800000 */
[----:B--2---:R-:W-:Y:S01]  /*1080*/  IMAD.HI.U32 R13, R11, R2, RZ ;  /* 0x000000020b0d7227 */ /* 0x004fe200078e00ff */
[----:B------:R-:W-:-:S03]  /*1090*/  SEL R16, R15, R16, !P2 ;  /* 0x000000100f107207 */ /* 0x000fc60005000000 */
[----:B------:R-:W-:Y:S01]  /*10a0*/  IMAD.HI.U32 R6, R12, R2, RZ ;  /* 0x000000020c067227 */ /* 0x000fe200078e00ff */
[----:B------:R-:W-:-:S04]  /*10b0*/  @P0 SHF.R.U32.HI R11, RZ, R3, R13 ;  /* 0x00000003ff0b0219 */ /* 0x000fc8000001160d */
[----:B------:R-:W-:Y:S01]  /*10c0*/  @P0 SHF.R.U32.HI R12, RZ, R3, R6 ;  /* 0x00000003ff0c0219 */ /* 0x000fe20000011606 */
[----:B------:R-:W-:-:S04]  /*10d0*/  IMAD R11, R11, R10, RZ ;  /* 0x0000000a0b0b7224 */ /* 0x000fc800078e02ff */
[----:B------:R-:W-:Y:S01]  /*10e0*/  IMAD R6, R12, R10, RZ ;  /* 0x0000000a0c067224 */ /* 0x000fe200078e02ff */
[----:B------:R-:W-:-:S04]  /*10f0*/  ISETP.GE.AND P1, PT, R5, R11, PT ;  /* 0x0000000b0500720c */ /* 0x000fc80003f26270 */
[----:B------:R-:W-:Y:S01]  /*1100*/  ISETP.GE.OR P1, PT, R16, R6, P1 ;  /* 0x000000061000720c */ /* 0x000fe20000f26670 */
[----:B------:R-:W-:-:S05]  /*1110*/  IMAD.HI.U32 R6, R5, R2, RZ ;  /* 0x0000000205067227 */ /* 0x000fca00078e00ff */
[----:B------:R-:W-:-:S04]  /*1120*/  SHF.R.U32.HI R6, RZ, R3, R6 ;  /* 0x00000003ff067219 */ /* 0x000fc80000011606 */
[----:B------:R-:W-:-:S03]  /*1130*/  SEL R6, R5, R6, !P0 ;  /* 0x0000000605067207 */ /* 0x000fc60004000000 */
[----:B------:R-:W-:Y:S01]  /*1140*/  @!P1 IMAD.HI.U32 R7, R16, R2, RZ ;  /* 0x0000000210079227 */ /* 0x000fe200078e00ff */
[----:B------:R-:W-:-:S04]  /*1150*/  IADD3 R2, PT, PT, -R6, RZ, RZ ;  /* 0x000000ff06027210 */ /* 0x000fc80007ffe1ff */
[----:B------:R-:W-:Y:S01]  /*1160*/  @!P1 SHF.R.U32.HI R3, RZ, R3, R7 ;  /* 0x00000003ff039219 */ /* 0x000fe20000011607 */
[----:B------:R-:W-:Y:S01]  /*1170*/  IMAD R2, R10, R2, R5 ;  /* 0x000000020a027224 */ /* 0x000fe200078e0205 */
[----:B------:R-:W-:Y:S02]  /*1180*/  IADD3 R7, PT, PT, -R5, RZ, RZ ;  /* 0x000000ff05077210 */ /* 0x000fe40007ffe1ff */
[----:B------:R-:W-:-:S03]  /*1190*/  @!P1 SEL R3, R16, R3, !P0 ;  /* 0x0000000310039207 */ /* 0x000fc60004000000 */
[----:B------:R-:W-:Y:S02]  /*11a0*/  IMAD R7, R4, R7, R14 ;  /* 0x0000000704077224 */ /* 0x000fe400078e020e */
[--C-:B------:R-:W-:Y:S02]  /*11b0*/  @!P1 IMAD.IADD R6, R6, 0x1, -R3.reuse ;  /* 0x0000000106069824 */ /* 0x100fe400078e0a03 */
[----:B------:R-:W-:Y:S01]  /*11c0*/  @!P1 IMAD R3, R2, R12, R3 ;  /* 0x0000000c02039224 */ /* 0x000fe200078e0203 */
[----:B------:R-:W-:Y:S01]  /*11d0*/  IADD3 R2, PT, PT, -R16, RZ, RZ ;  /* 0x000000ff10027210 */ /* 0x000fe20007ffe1ff */
[----:B------:R-:W-:Y:S02]  /*11e0*/  @!P1 IMAD R5, R6, R10, R16 ;  /* 0x0000000a06059224 */ /* 0x000fe400078e0210 */
[----:B------:R-:W-:Y:S02]  /*11f0*/  @!P1 IMAD.MOV.U32 R16, RZ, RZ, R3 ;  /* 0x000000ffff109224 */ /* 0x000fe400078e0003 */
[----:B------:R-:W-:-:S02]  /*1200*/  IMAD R2, R9, R2, R15 ;  /* 0x0000000209027224 */ /* 0x000fc400078e020f */
[----:B------:R-:W-:Y:S02]  /*1210*/  IMAD R14, R5, R4, R7 ;  /* 0x00000004050e7224 */ /* 0x000fe400078e0207 */
[----:B------:R-:W-:Y:S02]  /*1220*/  IMAD R15, R16, R9, R2 ;  /* 0x00000009100f7224 */ /* 0x000fe400078e0202 */
.L_x_15:
[----:B------:R-:W1:Y:S01]  /*1230*/  LDCU UR4, c[0x0][0xb30] ;  /* 0x00016600ff0477ac */ /* 0x000e620008000800 */
[----:B------:R-:W2:Y:S08]  /*1240*/  S2UR UR37, SR_CgaCtaId ;  /* 0x00000000002579c3 */ /* 0x000eb00000008800 */
[----:B------:R-:W3:Y:S01]  /*1250*/  LDC R40, c[0x0][0xb24] ;  /* 0x0002c900ff287b82 */ /* 0x000ee20000000800 */
[----:B-1----:R-:W-:-:S09]  /*1260*/  UISETP.NE.AND UP1, UPT, UR4, 0x1, UPT ;  /* 0x000000010400788c */ /* 0x002fd2000bf25270 */
[----:B--2---:R-:W-:Y:S05]  /*1270*/  BRA.U UP1, `(.L_x_16) ;  /* 0x0000000101407547 */ /* 0x004fea000b800000 */
[----:B------:R-:W1:Y:S08]  /*1280*/  LDC.64 R4, c[0x0][0xb10] ;  /* 0x0002c400ff047b82 */ /* 0x000e700000000a00 */
[----:B------:R-:W2:Y:S08]  /*1290*/  LDC.64 R2, c[0x0][0xb18] ;  /* 0x0002c600ff027b82 */ /* 0x000eb00000000a00 */
[----:B------:R-:W4:Y:S08]  /*12a0*/  LDC R6, c[0x0][0xb20] ;  /* 0x0002c800ff067b82 */ /* 0x000f300000000800 */
[----:B------:R-:W3:Y:S01]  /*12b0*/  LDC R7, c[0x0][0xb0c] ;  /* 0x0002c300ff077b82 */ /* 0x000ee20000000800 */
[----:B-1----:R-:W-:-:S05]  /*12c0*/  IMAD.HI.U32 R4, R15, R4, RZ ;  /* 0x000000040f047227 */ /* 0x002fca00078e00ff */
[----:B------:R-:W-:Y:S01]  /*12d0*/  SHF.R.U32.HI R4, RZ, R5, R4 ;  /* 0x00000005ff047219 */ /* 0x000fe20000011604 */
[----:B--2---:R-:W-:Y:S01]  /*12e0*/  IMAD.HI.U32 R3, R14, R3, RZ ;  /* 0x000000030e037227 */ /* 0x004fe200078e00ff */
[----:B------:R-:W-:-:S04]  /*12f0*/  ISETP.NE.AND P0, PT, R2, 0x1, PT ;  /* 0x000000010200780c */ /* 0x000fc80003f05270 */
[----:B----4-:R-:W-:-:S04]  /*1300*/  SHF.R.U32.HI R3, RZ, R6, R3 ;  /* 0x00000006ff037219 */ /* 0x010fc80000011603 */
[----:B------:R-:W-:Y:S02]  /*1310*/  SEL R3, R14, R3, !P0 ;  /* 0x000000030e037207 */ /* 0x000fe40004000000 */
[----:B---3--:R-:W-:-:S04]  /*1320*/  ISETP.NE.AND P1, PT, R7, 0x1, PT ;  /* 0x000000010700780c */ /* 0x008fc80003f25270 */
[----:B------:R-:W-:-:S05]  /*1330*/  SEL R4, R15, R4, !P1 ;  /* 0x000000040f047207 */ /* 0x000fca0004800000 */
[----:B------:R-:W-:Y:S02]  /*1340*/  IMAD.IADD R5, R3, 0x1, -R4 ;  /* 0x0000000103057824 */ /* 0x000fe400078e0a04 */
[----:B------:R-:W-:Y:S02]  /*1350*/  IMAD.IADD R3, R4, 0x1, -R3 ;  /* 0x0000000104037824 */ /* 0x000fe400078e0a03 */
[----:B------:R-:W-:Y:S02]  /*1360*/  IMAD R15, R5, R7, R15 ;  /* 0x00000007050f7224 */ /* 0x000fe400078e020f */
[----:B------:R-:W-:-:S07]  /*1370*/  IMAD R14, R3, R2, R14 ;  /* 0x00000002030e7224 */ /* 0x000fce00078e020e */
.L_x_16:
[----:B------:R-:W-:Y:S01]  /*1380*/  BAR.SYNC.DEFER_BLOCKING 0x0 ;  /* 0x0000000000007b1d */ /* 0x000fe20000010000 */
[----:B------:R-:W-:Y:S01]  /*1390*/  UISETP.NE.AND UP1, UPT, UR8, 0x2, UPT ;  /* 0x000000020800788c */ /* 0x000fe2000bf25270 */
[----:B------:R-:W-:Y:S02]  /*13a0*/  ISETP.NE.OR P5, PT, R0, 0x2, !P5 ;  /* 0x000000020000780c */ /* 0x000fe40006fa5670 */
[----:B------:R-:W-:-:S06]  /*13b0*/  LOP3.LUT R2, R101, 0x1f, RZ, 0xc0, !PT ;  /* 0x0000001f65027812 */ /* 0x000fcc00078ec0ff */
[----:B------:R-:W-:Y:S05]  /*13c0*/  BRA.U UP1, `(.L_x_17) ;  /* 0x0000001101787547 */ /* 0x000fea000b800000 */
[----:B------:R-:W1:Y:S01]  /*13d0*/  LDCU UR13, c[0x0][0x38c] ;  /* 0x00007180ff0d77ac */ /* 0x000e620008000800 */
[----:B------:R-:W2:Y:S01]  /*13e0*/  LDC R8, c[0x0][0x370] ;  /* 0x0000dc00ff087b82 */ /* 0x000ea20000000800 */
[----:B------:R-:W-:Y:S01]  /*13f0*/  PLOP3.LUT P1, PT, PT, PT, UP2, 0x80, 0x8 ;  /* 0x000000000008781c */ /* 0x000fe20003f2f028 */
[----:B------:R-:W-:Y:S01]  /*1400*/  IMAD.MOV.U32 R17, RZ, RZ, 0x1 ;  /* 0x00000001ff117424 */ /* 0x000fe200078e00ff */
[----:B------:R-:W-:Y:S01]  /*1410*/  ISETP.EQ.OR P4, PT, R2, RZ, P5 ;  /* 0x000000ff0200720c */ /* 0x000fe20002f82670 */
[----:B------:R-:W-:Y:S01]  /*1420*/  IMAD.MOV.U32 R16, RZ, RZ, RZ ;  /* 0x000000ffff107224 */ /* 0x000fe200078e00ff */
[----:B------:R-:W-:Y:S02]  /*1430*/  PLOP3.LUT P1, PT, P1, PT, PT, 0x8, 0x80 ;  /* 0x000000000080781c */ /* 0x000fe40000f2e170 */
[----:B------:R-:W-:Y:S01]  /*1440*/  CS2R R12, SRZ ;  /* 0x00000000000c7805 */ /* 0x000fe2000001ff00 */
[----:B------:R-:W-:Y:S01]  /*1450*/  IMAD.MOV.U32 R11, RZ, RZ, 0x1 ;  /* 0x00000001ff0b7424 */ /* 0x000fe200078e00ff */
[----:B------:R-:W4:Y:S01]  /*1460*/  LDC R0, c[0x0][0x374] ;  /* 0x0000dd00ff007b82 */ /* 0x000f220000000800 */
[----:B------:R-:W2:Y:S01]  /*1470*/  LDCU.64 UR22, c[0x0][0x348] ;  /* 0x00006900ff1677ac */ /* 0x000ea20008000a00 */
[----:B------:R-:W-:Y:S01]  /*1480*/  UMOV UR6, URZ ;  /* 0x000000ff00067c82 */ /* 0x000fe20008000000 */
[----:B-1----:R-:W-:-:S04]  /*1490*/  UIADD3 UR5, UPT, UPT, UR13, 0x1f, URZ ;  /* 0x0000001f0d057890 */ /* 0x002fc8000fffe0ff */
[----:B------:R-:W-:-:S04]  /*14a0*/  USHF.R.S32.HI UR4, URZ, 0x1f, UR5 ;  /* 0x0000001fff047899 */ /* 0x000fc80008011405 */
[----:B------:R-:W-:-:S04]  /*14b0*/  ULEA.HI UR4, UR4, UR5, URZ, 0x5 ;  /* 0x0000000504047291 */ /* 0x000fc8000f8f28ff */
[----:B------:R-:W-:Y:S02]  /*14c0*/  USHF.R.S32.HI UR15, URZ, 0x5, UR4 ;  /* 0x00000005ff0f7899 */ /* 0x000fe40008011404 */
[----:B------:R-:W-:Y:S02]  /*14d0*/  UIADD3 UR4, UPT, UPT, UR13, -0x1, URZ ;  /* 0xffffffff0d047890 */ /* 0x000fe4000fffe0ff */
[----:B------:R-:W-:Y:S02]  /*14e0*/  UISETP.LT.U32.AND UP0, UPT, UR15, 0x5, UPT ;  /* 0x000000050f00788c */ /* 0x000fe4000bf01070 */
[----:B------:R-:W-:Y:S02]  /*14f0*/  UISETP.GE.U32.AND UP1, UPT, UR4, -0x3f, UPT ;  /* 0xffffffc10400788c */ /* 0x000fe4000bf26070 */
[----:B------:R-:W-:Y:S02]  /*1500*/  USEL UR14, UR15, 0x5, UP0 ;  /* 0x000000050f0e7887 */ /* 0x000fe40008000000 */
[----:B------:R-:W-:-:S02]  /*1510*/  UIADD3 UR13, UPT, UPT, UR13, 0x3e, URZ ;  /* 0x0000003e0d0d7890 */ /* 0x000fc4000fffe0ff */
[----:B------:R-:W-:Y:S02]  /*1520*/  UIADD3 UR5, UPT, UPT, UR14, -0x1, URZ ;  /* 0xffffffff0e057890 */ /* 0x000fe4000fffe0ff */
[----:B------:R-:W-:-:S03]  /*1530*/  UIADD3 UR7, UPT, UPT, UR15, -UR14, URZ ;  /* 0x8000000e0f077290 */ /* 0x000fc6000fffe0ff */
[----:B------:R-:W-:-:S04]  /*1540*/  @UP1 UIADD3 UR5, UPT, UPT, UR14, URZ, URZ ;  /* 0x000000ff0e051290 */ /* 0x000fc8000fffe0ff */
[----:B--2---:R-:W-:-:S12]  /*1550*/  UIADD3 UR5, UPT, UPT, UR5, 0x1, URZ ;  /* 0x0000000105057890 */ /* 0x004fd8000fffe0ff */
.L_x_35:
[----:B------:R-:W-:Y:S01]  /*1560*/  UISETP.NE.AND UP0, UPT, UR37, URZ, UPT ;  /* 0x000000ff2500728c */ /* 0x000fe2000bf05270 */
[----:B------:R-:W1:Y:S08]  /*1570*/  S2UR UR37, SR_CgaCtaId ;  /* 0x00000000002579c3 */ /* 0x000e700000008800 */
[----:B------:R-:W-:Y:S05]  /*1580*/  BRA.U UP0, `(.L_x_18) ;  /* 0x0000000100347547 */ /* 0x000fea000b800000 */
[----:B------:R-:W2:Y:S01]  /*1590*/  S2R R2, SR_CgaCtaId ;  /* 0x0000000000027919 */ /* 0x000ea20000008800 */
[----:B------:R-:W-:-:S04]  /*15a0*/  MOV R3, 0x400 ;  /* 0x0000040000037802 */ /* 0x000fc80000000f00 */
[----:B--2---:R-:W-:Y:S02]  /*15b0*/  LEA R2, R2, R3, 0x18 ;  /* 0x0000000302027211 */ /* 0x004fe400078ec0ff */
[----:B------:R-:W-:-:S03]  /*15c0*/  SHF.L.U32 R3, R11, 0x1f, RZ ;  /* 0x0000001f0b037819 */ /* 0x000fc600000006ff */
[----:B------:R-:W-:-:S04]  /*15d0*/  IMAD R2, R12, 0x8, R2 ;  /* 0x000000080c027824 */ /* 0x000fc800078e0202 */
[----:B------:R-:W2:Y:S02]  /*15e0*/  SYNCS.PHASECHK.TRANS64.TRYWAIT P0, [R2+URZ+0x110], R3 ;  /* 0x00011003020075a7 */ /* 0x000ea400080011ff */
[----:B--2---:R-:W-:Y:S05]  /*15f0*/  @!P0 BRA `(.L_x_19) ;  /* 0x0000007400988947 */ /* 0x004fea0003800000 */
.L_x_132:
[----:B------:R-:W-:Y:S01]  /*1600*/  VIADD R12, R12, 0x1 ;  /* 0x000000010c0c7836 */ /* 0x000fe20000000000 */
[----:B------:R2:W-:Y:S04]  /*1610*/  SYNCS.ARRIVE.TRANS64.A1T0 RZ, [R2+URZ+0x100], RZ ;  /* 0x000100ff02ff79a7 */ /* 0x0005e800081000ff */
[----:B------:R-:W-:-:S04]  /*1620*/  ISETP.NE.AND P0, PT, R12, 0x2, PT ;  /* 0x000000020c00780c */ /* 0x000fc80003f05270 */
[----:B------:R-:W-:Y:S02]  /*1630*/  SEL R12, R12, RZ, P0 ;  /* 0x000000ff0c0c7207 */ /* 0x000fe40000000000 */
[----:B--2---:R-:W-:-:S04]  /*1640*/  SEL R2, RZ, 0x1, P0 ;  /* 0x00000001ff027807 */ /* 0x004fc80000000000 */
[----:B------:R-:W-:-:S07]  /*1650*/  LOP3.LUT R11, R11, R2, RZ, 0x3c, !PT ;  /* 0x000000020b0b7212 */ /* 0x000fce00078e3cff */
.L_x_18:
[----:B------:R-:W-:Y:S01]  /*1660*/  UMOV UR4, 0x400 ;  /* 0x0000040000047882 */ /* 0x000fe20000000000 */
[----:B------:R-:W-:Y:S01]  /*1670*/  SHF.L.U32 R2, R17, 0x1f, RZ ;  /* 0x0000001f11027819 */ /* 0x000fe200000006ff */
[----:B-1----:R-:W-:Y:S01]  /*1680*/  ULEA UR4, UR37, UR4, 0x18 ;  /* 0x0000000425047291 */ /* 0x002fe2000f8ec0ff */
[----:B------:R-:W-:Y:S01]  /*1690*/  R2UR UR35, R15 ;  /* 0x000000000f2372ca */ /* 0x000fe200000e0000 */
[----:B------:R-:W-:Y:S01]  /*16a0*/  UISETP.GE.U32.AND UP0, UPT, UR13, 0x3f, UPT ;  /* 0x0000003f0d00788c */ /* 0x000fe2000bf06070 */
[----:B------:R-:W-:Y:S01]  /*16b0*/  R2UR UR11, R14 ;  /* 0x000000000e0b72ca */ /* 0x000fe200000e0000 */
[----:B------:R-:W-:Y:S01]  /*16c0*/  ULEA UR8, UR6, UR4, 0x3 ;  /* 0x0000000406087291 */ /* 0x000fe2000f8e18ff */
[----:B------:R-:W-:-:S08]  /*16d0*/  UMOV UR24, URZ ;  /* 0x000000ff00187c82 */ /* 0x000fd00008000000 */
[----:B------:R1:W2:Y:S01]  /*16e0*/  SYNCS.PHASECHK.TRANS64.TRYWAIT P0, [UR8+0x28], R2 ;  /* 0x00002802ff0075a7 */ /* 0x0002a20008001108 */
[----:B------:R-:W-:Y:S02]  /*16f0*/  USHF.L.U32 UR35, UR35, 0x7, URZ ;  /* 0x0000000723237899 */ /* 0x000fe400080006ff */
[----:B------:R-:W-:Y:S01]  /*1700*/  USHF.L.U32 UR11, UR11, 0x7, URZ ;  /* 0x000000070b0b7899 */ /* 0x000fe200080006ff */
[----:B------:R-:W-:Y:S11]  /*1710*/  BRA.U !UP0, `(.L_x_20) ;  /* 0x0000000108a47547 */ /* 0x000ff6000b800000 */
[----:B------:R-:W-:Y:S01]  /*1720*/  UMOV UR16, URZ ;  /* 0x000000ff00107c82 */ /* 0x000fe20008000000 */
[----:B------:R-:W-:-:S05]  /*1730*/  UMOV UR17, UR6 ;  /* 0x0000000600117c82 */ /* 0x000fca0008000000 */
.L_x_25:
[----:B-1----:R-:W-:Y:S01]  /*1740*/  ULEA UR33, UR17, UR4, 0x3 ;  /* 0x0000000411217291 */ /* 0x002fe2000f8e18ff */
[----:B--2---:R-:W-:Y:S01]  /*1750*/  @!P5 MOV R3, 0x4000 ;  /* 0x000040000003d802 */ /* 0x004fe20000000f00 */
[----:B--2---:R-:W-:Y:S10]  /*1760*/  @P0 BRA `(.L_x_21) ;  /* 0x00000000000c0947 */ /* 0x004ff40003800000 */
[----:B------:R-:W-:-:S04]  /*1770*/  SHF.L.U32 R4, R17, 0x1f, RZ ;  /* 0x0000001f11047819 */ /* 0x000fc800000006ff */
[----:B------:R-:W2:Y:S02]  /*1780*/  SYNCS.PHASECHK.TRANS64.TRYWAIT P0, [UR33+0x28], R4 ;  /* 0x00002804ff0075a7 */ /* 0x000ea40008001121 */
[----:B--2---:R-:W-:Y:S05]  /*1790*/  @!P0 BRA `(.L_x_22) ;  /* 0x0000007400448947 */ /* 0x004fea0003800000 */
.L_x_21:
[----:B------:R2:W-:Y:S01]  /*17a0*/  @!P5 SYNCS.ARRIVE.TRANS64 RZ, [UR33], R3 ;  /* 0x00000003ffffd9a7 */ /* 0x0005e20008000021 */
[----:B------:R-:W-:Y:S04]  /*17b0*/  BSSY.RECONVERGENT B0, `(.L_x_23) ;  /* 0x0000003000007945 */ /* 0x000fe80003800200 */
[----:B------:R-:W-:Y:S05]  /*17c0*/  @P4 BRA `(.L_x_24) ;  /* 0x0000000000044947 */ /* 0x000fea0003800000 */
[----:B------:R-:W-:Y:S05]  /*17d0*/  BPT.TRAP 0x1 ;  /* 0x000000040000795c */ /* 0x000fea0000300000 */
.L_x_24:
[----:B------:R-:W-:Y:S05]  /*17e0*/  BSYNC.RECONVERGENT B0 ;  /* 0x0000000000007941 */ /* 0x000fea0003800200 */
.L_x_23:
[----:B------:R-:W-:Y:S02]  /*17f0*/  UIADD3 UR6, UPT, UPT, UR17, 0x1, URZ ;  /* 0x0000000111067890 */ /* 0x000fe4000fffe0ff */
[----:B------:R-:W-:Y:S02]  /*1800*/  UIADD3 UR26, UP1, UPT, UR22, 0x80, URZ ;  /* 0x00000080161a7890 */ /* 0x000fe4000ff3e0ff */
[----:B------:R-:W-:Y:S02]  /*1810*/  UISETP.NE.AND UP0, UPT, UR6, 0x5, UPT ;  /* 0x000000050600788c */ /* 0x000fe4000bf05270 */
[----:B------:R-:W-:Y:S02]  /*1820*/  USHF.L.U32 UR34, UR16, 0x5, URZ ;  /* 0x0000000510227899 */ /* 0x000fe400080006ff */
[----:B------:R-:W-:Y:S02]  /*1830*/  USEL UR9, URZ, 0x1, UP0 ;  /* 0x00000001ff097887 */ /* 0x000fe40008000000 */
[----:B------:R-:W-:-:S02]  /*1840*/  USEL UR6, UR6, URZ, UP0 ;  /* 0x000000ff06067287 */ /* 0x000fc40008000000 */
[----:B------:R-:W-:Y:S02]  /*1850*/  UIADD3 UR20, UP0, UPT, UR22, 0x180, URZ ;  /* 0x0000018016147890 */ /* 0x000fe4000ff1e0ff */
[----:B------:R-:W-:Y:S01]  /*1860*/  ULEA UR8, UR6, UR4, 0x3 ;  /* 0x0000000406087291 */ /* 0x000fe2000f8e18ff */
[----:B------:R-:W-:Y:S01]  /*1870*/  LOP3.LUT R17, R17, UR9, RZ, 0x3c, !PT ;  /* 0x0000000911117c12 */ /* 0x000fe2000f8e3cff */
[----:B------:R-:W-:Y:S02]  /*1880*/  UIADD3.X UR27, UPT, UPT, URZ, UR23, URZ, UP1, !UPT ;  /* 0x00000017ff1b7290 */ /* 0x000fe40008ffe4ff */
[----:B------:R-:W-:Y:S01]  /*1890*/  UIADD3.X UR21, UPT, UPT, URZ, UR23, URZ, UP0, !UPT ;  /* 0x00000017ff157290 */ /* 0x000fe200087fe4ff */
[----:B-1----:R-:W-:Y:S01]  /*18a0*/  SHF.L.U32 R2, R17, 0x1f, RZ ;  /* 0x0000001f11027819 */ /* 0x002fe200000006ff */
[----:B------:R-:W-:Y:S01]  /*18b0*/  UMOV UR18, 0x0 ;  /* 0x0000000000127882 */ /* 0x000fe20000000000 */
[----:B------:R-:W-:Y:S01]  /*18c0*/  UMOV UR19, 0x10000000 ;  /* 0x1000000000137882 */ /* 0x000fe20000000000 */
[----:B------:R-:W-:Y:S01]  /*18d0*/  UMOV UR12, UR36 ;  /* 0x00000024000c7c82 */ /* 0x000fe20008000000 */
[----:B------:R1:W1:Y:S01]  /*18e0*/  SYNCS.PHASECHK.TRANS64.TRYWAIT P0, [UR8+0x28], R2 ;  /* 0x00002802ff0075a7 */ /* 0x0002620008001108 */
[----:B------:R-:W-:Y:S01]  /*18f0*/  ULEA UR8, UR17, UR4, 0xd ;  /* 0x0000000411087291 */ /* 0x000fe2000f8e68ff */
[----:B------:R-:W-:Y:S01]  /*1900*/  UMOV UR9, UR33 ;  /* 0x0000002100097c82 */ /* 0x000fe20008000000 */
[----:B------:R-:W-:-:S02]  /*1910*/  UMOV UR10, UR34 ;  /* 0x00000022000a7c82 */ /* 0x000fc40008000000 */
[----:B------:R-:W-:Y:S02]  /*1920*/  UIADD3 UR32, UPT, UPT, UR8, 0x8400, URZ ;  /* 0x0000840008207890 */ /* 0x000fe4000fffe0ff */
[----:B------:R-:W-:Y:S02]  /*1930*/  UIADD3 UR8, UPT, UPT, UR8, 0x12400, URZ ;  /* 0x0001240008087890 */ /* 0x000fe4000fffe0ff */
[----:B------:R-:W-:Y:S01]  /*1940*/  UIADD3 UR16, UPT, UPT, UR16, 0x1, URZ ;  /* 0x0000000110107890 */ /* 0x000fe2000fffe0ff */
[----:B------:R-:W-:Y:S01]  /*1950*/  UMOV UR24, UR5 ;  /* 0x0000000500187c82 */ /* 0x000fe20008000000 */
[----:B------:R-:W-:Y:S02]  /*1960*/  UMOV UR17, UR6 ;  /* 0x0000000600117c82 */ /* 0x000fe40008000000 */
[----:B------:R-:W-:Y:S01]  /*1970*/  UISETP.NE.AND UP0, UPT, UR16, UR5, UPT ;  /* 0x000000051000728c */ /* 0x000fe2000bf05270 */
[----:B------:R1:W-:Y:S02]  /*1980*/  UTMALDG.3D [UR32], [UR26], desc[UR18] ;  /* 0x000012201a0075b4 */ /* 0x0003e40008011000 */
[----:B------:R1:W-:Y:S06]  /*1990*/  UTMALDG.3D [UR8], [UR20], desc[UR18] ;  /* 0x00001208140075b4 */ /* 0x0003ec0008011000 */
[----:B------:R-:W-:Y:S05]  /*19a0*/  BRA.U UP0, `(.L_x_25) ;  /* 0xfffffffd00647547 */ /* 0x000fea000b83ffff */
.L_x_20:
[----:B-1----:R-:W-:Y:S01]  /*19b0*/  ULEA UR8, UR6, UR4, 0x3 ;  /* 0x0000000406087291 */ /* 0x002fe2000f8e18ff */
[----:B------:R-:W-:Y:S01]  /*19c0*/  SHF.L.U32 R2, R17, 0x1f, RZ ;  /* 0x0000001f11027819 */ /* 0x000fe200000006ff */
[----:B------:R-:W-:Y:S01]  /*19d0*/  @!P1 SYNCS.ARRIVE.TRANS64.A1T0 RZ, [UR4+0x98], RZ ;  /* 0x000098ffffff99a7 */ /* 0x000fe20008100004 */
[----:B------:R-:W-:-:S06]  /*19e0*/  UISETP.GT.AND UP0, UPT, UR15, UR14, UPT ;  /* 0x0000000e0f00728c */ /* 0x000fcc000bf04270 */
[----:B--2---:R1:W2:Y:S03]  /*19f0*/  SYNCS.PHASECHK.TRANS64.TRYWAIT P0, [UR8+0x28], R2 ;  /* 0x00002802ff0075a7 */ /* 0x0042a60008001108 */
[----:B------:R-:W-:Y:S05]  /*1a00*/  BRA.U !UP0, `(.L_x_26) ;  /* 0x0000000108a87547 */ /* 0x000fea000b800000 */
[----:B------:R-:W-:Y:S01]  /*1a10*/  UIADD3 UR21, UPT, UPT, UR7, UR24, URZ ;  /* 0x0000001807157290 */ /* 0x000fe2000fffe0ff */
[----:B------:R-:W-:-:S11]  /*1a20*/  UMOV UR25, UR6 ;  /* 0x0000000600197c82 */ /* 0x000fd60008000000 */
.L_x_31:
[----:B-1----:R-:W-:Y:S01]  /*1a30*/  ULEA UR17, UR25, UR4, 0x3 ;  /* 0x0000000419117291 */ /* 0x002fe2000f8e18ff */
[----:B--2---:R-:W-:Y:S01]  /*1a40*/  @!P5 MOV R3, 0x4000 ;  /* 0x000040000003d802 */ /* 0x004fe20000000f00 */
[----:B--2---:R-:W-:Y:S10]  /*1a50*/  @P0 BRA `(.L_x_27) ;  /* 0x00000000000c0947 */ /* 0x004ff40003800000 */
[----:B------:R-:W-:-:S04]  /*1a60*/  SHF.L.U32 R4, R17, 0x1f, RZ ;  /* 0x0000001f11047819 */ /* 0x000fc800000006ff */
[----:B------:R-:W2:Y:S02]  /*1a70*/  SYNCS.PHASECHK.TRANS64.TRYWAIT P0, [UR17+0x28], R4 ;  /* 0x00002804ff0075a7 */ /* 0x000ea40008001111 */
[----:B--2---:R-:W-:Y:S05]  /*1a80*/  @!P0 BRA `(.L_x_28) ;  /* 0x0000007000a08947 */ /* 0x004fea0003800000 */
.L_x_27:
[----:B------:R2:W-:Y:S01]  /*1a90*/  @!P5 SYNCS.ARRIVE.TRANS64 RZ, [UR17], R3 ;  /* 0x00000003ffffd9a7 */ /* 0x0005e20008000011 */
[----:B------:R-:W-:Y:S04]  /*1aa0*/  BSSY.RECONVERGENT B0, `(.L_x_29) ;  /* 0x0000003000007945 */ /* 0x000fe80003800200 */
[----:B------:R-:W-:Y:S05]  /*1ab0*/  @P4 BRA `(.L_x_30) ;  /* 0x0000000000044947 */ /* 0x000fea0003800000 */
[----:B------:R-:W-:Y:S05]  /*1ac0*/  BPT.TRAP 0x1 ;  /* 0x000000040000795c */ /* 0x000fea0000300000 */
.L_x_30:
[----:B------:R-:W-:Y:S05]  /*1ad0*/  BSYNC.RECONVERGENT B0 ;  /* 0x0000000000007941 */ /* 0x000fea0003800200 */
.L_x_29:
        /* <DEDUP_REMOVED lines=20> */
[----:B------:R-:W-:Y:S01]  /*1c20*/  UIADD3 UR8, UPT, UPT, UR8, 0x12400, URZ ;  /* 0x0001240008087890 */ /* 0x000fe2000fffe0ff */
[----:B------:R-:W-:Y:S01]  /*1c30*/  UMOV UR9, UR17 ;  /* 0x0000001100097c82 */ /* 0x000fe20008000000 */
[----:B------:R-:W-:Y:S01]  /*1c40*/  UMOV UR10, UR18 ;  /* 0x00000012000a7c82 */ /* 0x000fe20008000000 */
[----:B------:R-:W-:Y:S01]  /*1c50*/  UIADD3 UR24, UPT, UPT, UR24, 0x1, URZ ;  /* 0x0000000118187890 */ /* 0x000fe2000fffe0ff */
[----:B------:R-:W-:-:S03]  /*1c60*/  UMOV UR25, UR6 ;  /* 0x0000000600197c82 */ /* 0x000fc60008000000 */
[----:B------:R1:W-:Y:S01]  /*1c70*/  UTMALDG.3D [UR16], [UR30], desc[UR26] ;  /* 0x00001a101e0075b4 */ /* 0x0003e20008011000 */
[----:B------:R-:W-:Y:S01]  /*1c80*/  UISETP.NE.AND UP0, UPT, UR24, UR21, UPT ;  /* 0x000000151800728c */ /* 0x000fe2000bf05270 */
[----:B------:R1:W-:Y:S08]  /*1c90*/  UTMALDG.3D [UR8], [UR28], desc[UR26] ;  /* 0x00001a081c0075b4 */ /* 0x0003f00008011000 */
[----:B------:R-:W-:Y:S05]  /*1ca0*/  BRA.U UP0, `(.L_x_31) ;  /* 0xfffffffd00607547 */ /* 0x000fea000b83ffff */
.L_x_26:
[C---:B-1----:R-:W-:Y:S01]  /*1cb0*/  LEA R2, R16.reuse, UR4, 0x3 ;  /* 0x0000000410027c11 */ /* 0x042fe2000f8e18ff */
[----:B------:R-:W-:Y:S01]  /*1cc0*/  NOP ;  /* 0x0000000000007918 */ /* 0x000fe20000000000 */
[----:B--2---:R-:W-:Y:S02]  /*1cd0*/  SHF.L.U32 R3, R13, 0x1f, RZ ;  /* 0x0000001f0d037819 */ /* 0x004fe400000006ff */
[----:B------:R-:W-:Y:S02]  /*1ce0*/  LEA R4, R16, UR4, 0x4 ;  /* 0x0000000410047c11 */ /* 0x000fe4000f8e20ff */
[----:B------:R-:W1:Y:S02]  /*1cf0*/  SYNCS.PHASECHK.TRANS64.TRYWAIT P0, [R2+URZ+0xa0], R3 ;  /* 0x0000a003020075a7 */ /* 0x000e6400080011ff */
[----:B-1----:R-:W-:Y:S05]  /*1d00*/  @!P0 BRA `(.L_x_32) ;  /* 0x0000007000188947 */ /* 0x002fea0003800000 */
.L_x_135:
[----:B------:R-:W2:Y:S01]  /*1d10*/  LDS.128 R4, [R4+0x130] ;  /* 0x0001300004047984 */ /* 0x000ea20000000c00 */
[----:B---3--:R-:W-:Y:S01]  /*1d20*/  ISETP.GE.AND P0, PT, R40, 0x1, PT ;  /* 0x000000012800780c */ /* 0x008fe20003f06270 */
[----:B-1----:R-:W-:Y:S01]  /*1d30*/  VIADD R2, R2, 0xb0 ;  /* 0x000000b002027836 */ /* 0x002fe20000000000 */
[----:B------:R-:W-:Y:S01]  /*1d40*/  @!PT LDS RZ, [RZ] ;  /* 0x00000000fffff984 */ /* 0x000fe20000000800 */
[----:B------:R-:W-:Y:S01]  /*1d50*/  @!PT LDS RZ, [RZ] ;  /* 0x00000000fffff984 */ /* 0x000fe20000000800 */
[----:B------:R-:W-:Y:S01]  /*1d60*/  @!PT LDS RZ, [RZ] ;  /* 0x00000000fffff984 */ /* 0x000fe20000000800 */
[----:B------:R-:W-:Y:S01]  /*1d70*/  @!PT LDS RZ, [RZ] ;  /* 0x00000000fffff984 */ /* 0x000fe20000000800 */
[----:B------:R1:W-:Y:S06]  /*1d80*/  MEMBAR.ALL.CTA ;  /* 0x0000000000007992 */ /* 0x0003ec0000008000 */
[----:B-1----:R-:W1:Y:S01]  /*1d90*/  FENCE.VIEW.ASYNC.S ;  /* 0x00000000000073c6 */ /* 0x002e620000000000 */
[----:B------:R-:W-:-:S04]  /*1da0*/  PRMT R2, RZ, 0x654, R2 ;  /* 0x00000654ff027816 */ /* 0x000fc80000000002 */
[----:B-1----:R1:W-:Y:S01]  /*1db0*/  SYNCS.ARRIVE.TRANS64.RED.A1T0 RZ, [R2+URZ], RZ ;  /* 0x000000ff02ff79a7 */ /* 0x0023e200081004ff */
[----:B--2---:R-:W-:-:S13]  /*1dc0*/  LOP3.LUT P2, RZ, R6, 0x1, RZ, 0xc0, !PT ;  /* 0x0000000106ff7812 */ /* 0x004fda000784c0ff */
[----:B------:R-:W-:Y:S01]  /*1dd0*/  @P2 SHF.R.U32.HI R3, RZ, 0x10, R5 ;  /* 0x00000010ff032819 */ /* 0x000fe20000011605 */
[----:B------:R-:W-:Y:S01]  /*1de0*/  VOTEU.ANY UP0, P2 ;  /* 0x0000000000ff7886 */ /* 0x000fe20001000100 */
[----:B------:R-:W-:Y:S02]  /*1df0*/  @P2 MOV R10, R4 ;  /* 0x00000004000a2202 */ /* 0x000fe40000000f00 */
[----:B------:R-:W-:Y:S02]  /*1e00*/  @P2 R2UR.BROADCAST UR8, R3 ;  /* 0x00000000030822ca */ /* 0x000fe400008e0000 */
[----:B------:R-:W-:-:S11]  /*1e10*/  @P2 LOP3.LUT R9, R5, 0xffff, RZ, 0xc0, !PT ;  /* 0x0000ffff05092812 */ /* 0x000fd600078ec0ff */
[----:B------:R-:W-:Y:S01]  /*1e20*/  @UP0 UMOV UR36, UR8 ;  /* 0x0000000800240c82 */ /* 0x000fe20008000000 */
[----:B-1----:R-:W-:Y:S05]  /*1e30*/  @!P0 BRA `(.L_x_33) ;  /* 0x0000000000b88947 */ /* 0x002fea0003800000 */
[----:B------:R-:W4:Y:S01]  /*1e40*/  LDC.64 R4, c[0x0][0xb18] ;  /* 0x0002c600ff047b82 */ /* 0x000f220000000a00 */
[----:B------:R-:W-:-:S07]  /*1e50*/  ISETP.NE.AND P3, PT, R40, 0x1, PT ;  /* 0x000000012800780c */ /* 0x000fce0003f65270 */
[----:B------:R-:W1:Y:S08]  /*1e60*/  LDC.64 R6, c[0x0][0xb10] ;  /* 0x0002c400ff067b82 */ /* 0x000e700000000a00 */
[----:B------:R-:W2:Y:S08]  /*1e70*/  LDC R14, c[0x0][0xb20] ;  /* 0x0002c800ff0e7b82 */ /* 0x000eb00000000800 */
[----:B------:R-:W3:Y:S01]  /*1e80*/  LDC R15, c[0x0][0xb0c] ;  /* 0x0002c300ff0f7b82 */ /* 0x000ee20000000800 */
[----:B----4-:R-:W-:Y:S01]  /*1e90*/  IMAD.HI.U32 R19, R0, R5, RZ ;  /* 0x0000000500137227 */ /* 0x010fe200078e00ff */
[----:B------:R-:W-:-:S03]  /*1ea0*/  ISETP.NE.AND P0, PT, R4, 0x1, PT ;  /* 0x000000010400780c */ /* 0x000fc60003f05270 */
[----:B------:R-:W-:-:S03]  /*1eb0*/  IMAD.HI.U32 R5, R9, R5, RZ ;  /* 0x0000000509057227 */ /* 0x000fc600078e00ff */
[----:B------:R-:W4:Y:S01]  /*1ec0*/  LDC.64 R2, c[0x0][0xb28] ;  /* 0x0002ca00ff027b82 */ /* 0x000f220000000a00 */
[----:B-1----:R-:W-:-:S04]  /*1ed0*/  IMAD.HI.U32 R20, R8, R6, RZ ;  /* 0x0000000608147227 */ /* 0x002fc800078e00ff */
[----:B------:R-:W-:Y:S01]  /*1ee0*/  IMAD.HI.U32 R21, R10, R6, RZ ;  /* 0x000000060a157227 */ /* 0x000fe200078e00ff */
[----:B------:R-:W-:Y:S02]  /*1ef0*/  SHF.R.U32.HI R20, RZ, R7, R20 ;  /* 0x00000007ff147219 */ /* 0x000fe40000011614 */
[-C--:B--2---:R-:W-:Y:S02]  /*1f00*/  SHF.R.U32.HI R19, RZ, R14.reuse, R19 ;  /* 0x0000000eff137219 */ /* 0x084fe40000011613 */
[----:B------:R-:W-:Y:S02]  /*1f10*/  SHF.R.U32.HI R5, RZ, R14, R5 ;  /* 0x0000000eff057219 */ /* 0x000fe40000011605 */
[----:B------:R-:W-:Y:S02]  /*1f20*/  SEL R19, R0, R19, !P0 ;  /* 0x0000001300137207 */ /* 0x000fe40004000000 */
[----:B------:R-:W-:Y:S02]  /*1f30*/  SHF.R.U32.HI R21, RZ, R7, R21 ;  /* 0x00000007ff157219 */ /* 0x000fe40000011615 */
[----:B---3--:R-:W-:-:S02]  /*1f40*/  ISETP.NE.AND P1, PT, R15, 0x1, PT ;  /* 0x000000010f00780c */ /* 0x008fc40003f25270 */
[----:B------:R-:W-:Y:S02]  /*1f50*/  SEL R5, R9, R5, !P0 ;  /* 0x0000000509057207 */ /* 0x000fe40004000000 */
[----:B------:R-:W-:Y:S02]  /*1f60*/  SEL R20, R8, R20, !P1 ;  /* 0x0000001408147207 */ /* 0x000fe40004800000 */
[----:B------:R-:W-:Y:S01]  /*1f70*/  SEL R21, R10, R21, !P1 ;  /* 0x000000150a157207 */ /* 0x000fe20004800000 */
[----:B----4-:R-:W-:-:S04]  /*1f80*/  IMAD.HI.U32 R18, R19, R2, RZ ;  /* 0x0000000213127227 */ /* 0x010fc800078e00ff */
        /* <DEDUP_REMOVED lines=10> */
[----:B------:R-:W-:-:S04]  /*2030*/  @!P0 IMAD.HI.U32 R7, R21, R2, RZ ;  /* 0x0000000215078227 */ /* 0x000fc800078e00ff */
[----:B------:R-:W-:Y:S01]  /*2040*/  IMAD.MOV R2, RZ, RZ, -R6 ;  /* 0x000000ffff027224 */ /* 0x000fe200078e0a06 */
[----:B------:R-:W-:Y:S02]  /*2050*/  @!P0 SHF.R.U32.HI R3, RZ, R3, R7 ;  /* 0x00000003ff038219 */ /* 0x000fe40000011607 */
[----:B------:R-:W-:Y:S01]  /*2060*/  IADD3 R7, PT, PT, -R5, RZ, RZ ;  /* 0x000000ff05077210 */ /* 0x000fe20007ffe1ff */
[----:B------:R-:W-:Y:S01]  /*2070*/  IMAD R2, R40, R2, R5 ;  /* 0x0000000228027224 */ /* 0x000fe200078e0205 */
        /* <DEDUP_REMOVED lines=10> */
.L_x_33:
[----:B------:R-:W1:Y:S02]  /*2120*/  LDCU UR8, c[0x0][0xb30] ;  /* 0x00016600ff0877ac */ /* 0x000e640008000800 */
[----:B-1----:R-:W-:-:S09]  /*2130*/  UISETP.NE.AND UP0, UPT, UR8, 0x1, UPT ;  /* 0x000000010800788c */ /* 0x002fd2000bf05270 */
[----:B------:R-:W-:Y:S05]  /*2140*/  BRA.U UP0, `(.L_x_34) ;  /* 0x0000000100407547 */ /* 0x000fea000b800000 */
[----:B------:R-:W1:Y:S08]  /*2150*/  LDC.64 R4, c[0x0][0xb10] ;  /* 0x0002c400ff047b82 */ /* 0x000e700000000a00 */
[----:B------:R-:W2:Y:S08]  /*2160*/  LDC.64 R2, c[0x0][0xb18] ;  /* 0x0002c600ff027b82 */ /* 0x000eb00000000a00 */
[----:B------:R-:W3:Y:S08]  /*2170*/  LDC R6, c[0x0][0xb20] ;  /* 0x0002c800ff067b82 */ /* 0x000ef00000000800 */
[----:B------:R-:W4:Y:S01]  /*2180*/  LDC R7, c[0x0][0xb0c] ;  /* 0x0002c300ff077b82 */ /* 0x000f220000000800 */
[----:B-1----:R-:W-:-:S05]  /*2190*/  IMAD.HI.U32 R4, R10, R4, RZ ;  /* 0x000000040a047227 */ /* 0x002fca00078e00ff */
[----:B------:R-:W-:Y:S01]  /*21a0*/  SHF.R.U32.HI R4, RZ, R5, R4 ;  /* 0x00000005ff047219 */ /* 0x000fe20000011604 */
[----:B--2---:R-:W-:Y:S01]  /*21b0*/  IMAD.HI.U32 R3, R9, R3, RZ ;  /* 0x0000000309037227 */ /* 0x004fe200078e00ff */
[----:B------:R-:W-:-:S04]  /*21c0*/  ISETP.NE.AND P0, PT, R2, 0x1, PT ;  /* 0x000000010200780c */ /* 0x000fc80003f05270 */
[----:B---3--:R-:W-:-:S04]  /*21d0*/  SHF.R.U32.HI R3, RZ, R6, R3 ;  /* 0x00000006ff037219 */ /* 0x008fc80000011603 */
[----:B------:R-:W-:Y:S02]  /*21e0*/  SEL R3, R9, R3, !P0 ;  /* 0x0000000309037207 */ /* 0x000fe40004000000 */
[----:B----4-:R-:W-:-:S04]  /*21f0*/  ISETP.NE.AND P1, PT, R7, 0x1, PT ;  /* 0x000000010700780c */ /* 0x010fc80003f25270 */
[----:B------:R-:W-:-:S05]  /*2200*/  SEL R4, R10, R4, !P1 ;  /* 0x000000040a047207 */ /* 0x000fca0004800000 */
[----:B------:R-:W-:Y:S02]  /*2210*/  IMAD.IADD R5, R3, 0x1, -R4 ;  /* 0x0000000103057824 */ /* 0x000fe400078e0a04 */
[----:B------:R-:W-:Y:S02]  /*2220*/  IMAD.IADD R3, R4, 0x1, -R3 ;  /* 0x0000000104037824 */ /* 0x000fe400078e0a03 */
[----:B------:R-:W-:Y:S02]  /*2230*/  IMAD R10, R5, R7, R10 ;  /* 0x00000007050a7224 */ /* 0x000fe400078e020a */
[----:B------:R-:W-:-:S07]  /*2240*/  IMAD R9, R3, R2, R9 ;  /* 0x0000000203097224 */ /* 0x000fce00078e0209 */
.L_x_34:
[----:B------:R-:W-:Y:S01]  /*2250*/  VIADD R16, R16, 0x1 ;  /* 0x0000000110107836 */ /* 0x000fe20000000000 */
[----:B------:R-:W-:Y:S01]  /*2260*/  PLOP3.LUT P1, PT, PT, PT, PT, 0x80, 0x8 ;  /* 0x000000000008781c */ /* 0x000fe20003f2f070 */
[----:B------:R-:W-:Y:S02]  /*2270*/  IMAD.IADD R15, R10, 0x1, R87 ;  /* 0x000000010a0f7824 */ /* 0x000fe400078e0257 */
[----:B------:R-:W-:Y:S01]  /*2280*/  IMAD.IADD R14, R9, 0x1, R86 ;  /* 0x00000001090e7824 */ /* 0x000fe200078e0256 */
[----:B------:R-:W-:-:S04]  /*2290*/  ISETP.NE.AND P0, PT, R16, 0x2, PT ;  /* 0x000000021000780c */ /* 0x000fc80003f05270 */
[----:B------:R-:W-:Y:S02]  /*22a0*/  SEL R2, RZ, 0x1, P0 ;  /* 0x00000001ff027807 */ /* 0x000fe40000000000 */
[----:B------:R-:W-:Y:S02]  /*22b0*/  SEL R16, R16, RZ, P0 ;  /* 0x000000ff10107207 */ /* 0x000fe40000000000 */
[----:B------:R-:W-:Y:S01]  /*22c0*/  LOP3.LUT R13, R13, R2, RZ, 0x3c, !PT ;  /* 0x000000020d0d7212 */ /* 0x000fe200078e3cff */
[----:B------:R-:W-:Y:S06]  /*22d0*/  @P2 BRA `(.L_x_35) ;  /* 0xfffffff000a02947 */ /* 0x000fec000383ffff */
[----:B------:R-:W-:Y:S01]  /*22e0*/  UIADD3 UR4, UPT, UPT, UR4, 0x28, URZ ;  /* 0x0000002804047890 */ /* 0x000fe2000fffe0ff */
[----:B------:R-:W-:-:S03]  /*22f0*/  SHF.L.U32 R2, R17, 0x1f, RZ ;  /* 0x0000001f11027819 */ /* 0x000fc600000006ff */
[----:B------:R-:W-:-:S09]  /*2300*/  ULEA UR5, UR6, UR4, 0x3 ;  /* 0x0000000406057291 */ /* 0x000fd2000f8e18ff */
[----:B------:R-:W1:Y:S02]  /*2310*/  SYNCS.PHASECHK.TRANS64.TRYWAIT P0, [UR5], R2 ;  /* 0x00000002ff0075a7 */ /* 0x000e640008001105 */
[----:B-1----:R-:W-:Y:S05]  /*2320*/  @!P0 BRA `(.L_x_36) ;  /* 0x0000006800a48947 */ /* 0x002fea0003800000 */
.L_x_137:
[----:B------:R-:W-:-:S04]  /*2330*/  UIADD3 UR6, UPT, UPT, UR6, 0x1, URZ ;  /* 0x0000000106067890 */ /* 0x000fc8000fffe0ff */
[----:B------:R-:W-:-:S04]  /*2340*/  UISETP.NE.AND UP0, UPT, UR6, 0x5, UPT ;  /* 0x000000050600788c */ /* 0x000fc8000bf05270 */
[----:B------:R-:W-:Y:S02]  /*2350*/  USEL UR7, URZ, 0x1, UP0 ;  /* 0x00000001ff077887 */ /* 0x000fe40008000000 */
[----:B------:R-:W-:-:S04]  /*2360*/  USEL UR6, UR6, URZ, UP0 ;  /* 0x000000ff06067287 */ /* 0x000fc80008000000 */
[----:B------:R-:W-:Y:S01]  /*2370*/  ULEA UR5, UR6, UR4, 0x3 ;  /* 0x0000000406057291 */ /* 0x000fe2000f8e18ff */
[----:B-1----:R-:W-:-:S04]  /*2380*/  LOP3.LUT R2, R17, UR7, RZ, 0x3c, !PT ;  /* 0x0000000711027c12 */ /* 0x002fc8000f8e3cff */
[----:B------:R-:W-:-:S04]  /*2390*/  SHF.L.U32 R3, R2, 0x1f, RZ ;  /* 0x0000001f02037819 */ /* 0x000fc800000006ff */
[----:B------:R-:W1:Y:S02]  /*23a0*/  SYNCS.PHASECHK.TRANS64.TRYWAIT P0, [UR5], R3 ;  /* 0x00000003ff0075a7 */ /* 0x000e640008001105 */
[----:B-1----:R-:W-:Y:S05]  /*23b0*/  @!P0 BRA `(.L_x_37) ;  /* 0x0000006800988947 */ /* 0x002fea0003800000 */
.L_x_139:
[----:B------:R-:W-:-:S04]  /*23c0*/  UIADD3 UR6, UPT, UPT, UR6, 0x1, URZ ;  /* 0x0000000106067890 */ /* 0x000fc8000fffe0ff */
[----:B------:R-:W-:-:S04]  /*23d0*/  UISETP.NE.AND UP0, UPT, UR6, 0x5, UPT ;  /* 0x000000050600788c */ /* 0x000fc8000bf05270 */
[----:B------:R-:W-:Y:S02]  /*23e0*/  USEL UR7, URZ, 0x1, UP0 ;  /* 0x00000001ff077887 */ /* 0x000fe40008000000 */
[----:B------:R-:W-:-:S04]  /*23f0*/  USEL UR6, UR6, URZ, UP0 ;  /* 0x000000ff06067287 */ /* 0x000fc80008000000 */
[----:B------:R-:W-:Y:S01]  /*2400*/  ULEA UR5, UR6, UR4, 0x3 ;  /* 0x0000000406057291 */ /* 0x000fe2000f8e18ff */
[----:B------:R-:W-:-:S04]  /*2410*/  LOP3.LUT R2, R2, UR7, RZ, 0x3c, !PT ;  /* 0x0000000702027c12 */ /* 0x000fc8000f8e3cff */
[----:B-1----:R-:W-:-:S04]  /*2420*/  SHF.L.U32 R3, R2, 0x1f, RZ ;  /* 0x0000001f02037819 */ /* 0x002fc800000006ff */
[----:B------:R-:W1:Y:S02]  /*2430*/  SYNCS.PHASECHK.TRANS64.TRYWAIT P0, [UR5], R3 ;  /* 0x00000003ff0075a7 */ /* 0x000e640008001105 */
[----:B-1----:R-:W-:Y:S05]  /*2440*/  @!P0 BRA `(.L_x_38) ;  /* 0x00000068008c8947 */ /* 0x002fea0003800000 */
.L_x_141:
        /* <DEDUP_REMOVED lines=9> */
.L_x_143:
[----:B------:R-:W-:-:S04]  /*24e0*/  UIADD3 UR6, UPT, UPT, UR6, 0x1, URZ ;  /* 0x0000000106067890 */ /* 0x000fc8000fffe0ff */
[----:B------:R-:W-:-:S04]  /*24f0*/  UISETP.NE.AND UP0, UPT, UR6, 0x5, UPT ;  /* 0x000000050600788c */ /* 0x000fc8000bf05270 */
[----:B------:R-:W-:Y:S02]  /*2500*/  USEL UR5, URZ, 0x1, UP0 ;  /* 0x00000001ff057887 */ /* 0x000fe40008000000 */
[----:B------:R-:W-:-:S04]  /*2510*/  USEL UR6, UR6, URZ, UP0 ;  /* 0x000000ff06067287 */ /* 0x000fc80008000000 */
[----:B------:R-:W-:Y:S01]  /*2520*/  ULEA UR6, UR6, UR4, 0x3 ;  /* 0x0000000406067291 */ /* 0x000fe2000f8e18ff */
[----:B------:R-:W-:-:S04]  /*2530*/  LOP3.LUT R2, R2, UR5, RZ, 0x3c, !PT ;  /* 0x0000000502027c12 */ /* 0x000fc8000f8e3cff */
[----:B------:R-:W-:Y:S01]  /*2540*/  SHF.L.U32 R2, R2, 0x1f, RZ ;  /* 0x0000001f02027819 */ /* 0x000fe200000006ff */
[----:B-1--4-:R-:W-:-:S07]  /*2550*/  IMAD.U32 R0, RZ, RZ, UR6 ;  /* 0x00000006ff007e24 */ /* 0x012fce000f8e00ff */
.L_x_40:
[----:B-1----:R1:W2:Y:S02]  /*2560*/  SYNCS.PHASECHK.TRANS64.TRYWAIT P0, [R0+URZ], R2 ;  /* 0x00000002000075a7 */ /* 0x0022a400080011ff */
[----:B--2---:R-:W-:Y:S05]  /*2570*/  @!P0 NANOSLEEP.SYNCS 0x989680 ;  /* 0x009896800000895d */ /* 0x004fea0003900000 */
[----:B------:R-:W2:Y:S02]  /*2580*/  @!P0 SYNCS.PHASECHK.TRANS64 P0, [R0+URZ], R2 ;  /* 0x00000002000085a7 */ /* 0x000ea400080010ff */
[----:B--2---:R-:W-:Y:S05]  /*2590*/  @P0 EXIT ;  /* 0x000000000000094d */ /* 0x004fea0003800000 */
[----:B------:R-:W-:Y:S05]  /*25a0*/  BRA `(.L_x_40) ;  /* 0xfffffffc00ec7947 */ /* 0x000fea000383ffff */
.L_x_17:
[----:B------:R-:W-:-:S04]  /*25b0*/  UISETP.NE.AND UP1, UPT, UR37, URZ, UPT ;  /* 0x000000ff2500728c */ /* 0x000fc8000bf25270 */
[----:B------:R-:W-:-:S09]  /*25c0*/  UISETP.NE.OR UP1, UPT, UR8, 0x1, UP1 ;  /* 0x000000010800788c */ /* 0x000fd20008f25670 */
[----:B------:R-:W-:Y:S05]  /*25d0*/  BRA.U UP1, `(.L_x_41) ;  /* 0x0000000501487547 */ /* 0x000fea000b800000 */
[----:B------:R-:W-:Y:S01]  /*25e0*/  ISETP.NE.AND P2, PT, R2, RZ, PT ;  /* 0x000000ff0200720c */ /* 0x000fe20003f45270 */
[----:B------:R-:W-:Y:S01]  /*25f0*/  IMAD.MOV.U32 R12, RZ, RZ, 0x1 ;  /* 0x00000001ff0c7424 */ /* 0x000fe200078e00ff */
[----:B------:R-:W-:Y:S02]  /*2600*/  CS2R R10, SRZ ;  /* 0x00000000000a7805 */ /* 0x000fe4000001ff00 */
[----:B------:R-:W-:Y:S01]  /*2610*/  CS2R R8, SRZ ;  /* 0x0000000000087805 */ /* 0x000fe2000001ff00 */
[----:B------:R-:W-:Y:S01]  /*2620*/  UMOV UR4, 0x400 ;  /* 0x0000040000047882 */ /* 0x000fe20000000000 */
[----:B------:R-:W-:Y:S01]  /*2630*/  UMOV UR6, URZ ;  /* 0x000000ff00067c82 */ /* 0x000fe20008000000 */
[----:B------:R-:W-:-:S12]  /*2640*/  ULEA UR37, UR37, UR4, 0x18 ;  /* 0x0000000425257291 */ /* 0x000fd8000f8ec0ff */
.L_x_45:
[----:B------:R-:W-:Y:S02]  /*2650*/  LEA R0, R8, UR37, 0x3 ;  /* 0x0000002508007c11 */ /* 0x000fe4000f8e18ff */
[----:B------:R-:W-:-:S03]  /*2660*/  SHF.L.U32 R4, R9, 0x1f, RZ ;  /* 0x0000001f09047819 */ /* 0x000fc600000006ff */
[----:B------:R-:W-:Y:S01]  /*2670*/  VIADD R5, R0, 0x110 ;  /* 0x0000011000057836 */ /* 0x000fe20000000000 */
[----:B------:R-:W1:Y:S02]  /*2680*/  SYNCS.PHASECHK.TRANS64.TRYWAIT P0, [R0+URZ+0x100], R4 ;  /* 0x00010004000075a7 */ /* 0x000e6400080011ff */
[----:B-1----:R-:W-:Y:S05]  /*2690*/  @!P0 BRA `(.L_x_42) ;  /* 0x0000006800288947 */ /* 0x002fea0003800000 */
.L_x_144:
[----:B------:R-:W-:Y:S01]  /*26a0*/  ULEA UR5, UR6, UR37, 0x3 ;  /* 0x0000002506057291 */ /* 0x000fe2000f8e18ff */
[----:B-1----:R-:W-:Y:S01]  /*26b0*/  PRMT R0, RZ, 0x654, R5 ;  /* 0x00000654ff007816 */ /* 0x002fe20000000005 */
[----:B------:R-:W-:Y:S01]  /*26c0*/  @!P2 IMAD.MOV.U32 R4, RZ, RZ, 0x10 ;  /* 0x00000010ff04a424 */ /* 0x000fe200078e00ff */
[----:B------:R-:W-:Y:S01]  /*26d0*/  SHF.L.U32 R5, R12, 0x1f, RZ ;  /* 0x0000001f0c057819 */ /* 0x000fe200000006ff */
[----:B------:R-:W-:Y:S01]  /*26e0*/  UIADD3 UR4, UPT, UPT, UR5, 0xa0, URZ ;  /* 0x000000a005047890 */ /* 0x000fe2000fffe0ff */
[----:B------:R1:W-:Y:S05]  /*26f0*/  SYNCS.ARRIVE.TRANS64.RED.A1T0 RZ, [R0+URZ], RZ ;  /* 0x000000ff00ff79a7 */ /* 0x0003ea00081004ff */
[----:B------:R-:W-:Y:S01]  /*2700*/  IMAD.U32 R6, RZ, RZ, UR4 ;  /* 0x00000004ff067e24 */ /* 0x000fe2000f8e00ff */
[----:B------:R-:W2:Y:S04]  /*2710*/  SYNCS.PHASECHK.TRANS64.TRYWAIT P0, [UR5+0xb0], R5 ;  /* 0x0000b005ff0075a7 */ /* 0x000ea80008001105 */
[----:B------:R-:W-:Y:S01]  /*2720*/  PRMT R6, R2, 0x654, R6 ;  /* 0x0000065402067816 */ /* 0x000fe20000000006 */
[----:B-12---:R-:W-:Y:S06]  /*2730*/  @!P0 BRA `(.L_x_43) ;  /* 0x0000006800148947 */ /* 0x006fec0003800000 */
.L_x_146:
[----:B------:R-:W-:Y:S01]  /*2740*/  ULEA UR4, UR6, UR37, 0x4 ;  /* 0x0000002506047291 */ /* 0x000fe2000f8e20ff */
[----:B------:R-:W-:Y:S01]  /*2750*/  SEL R3, R6, R3, !P2 ;  /* 0x0000000306037207 */ /* 0x000fe20005000000 */
[----:B------:R-:W-:Y:S01]  /*2760*/  UIADD3 UR5, UPT, UPT, UR5, 0xa0, URZ ;  /* 0x000000a005057890 */ /* 0x000fe2000fffe0ff */
[----:B-1----:R-:W-:Y:S01]  /*2770*/  LEA R0, R11, UR37, 0x3 ;  /* 0x000000250b007c11 */ /* 0x002fe2000f8e18ff */
[----:B------:R-:W-:Y:S01]  /*2780*/  UIADD3 UR4, UPT, UPT, UR4, 0x130, URZ ;  /* 0x0000013004047890 */ /* 0x000fe2000fffe0ff */
[----:B------:R1:W-:Y:S01]  /*2790*/  @!P2 SYNCS.ARRIVE.TRANS64.RED RZ, [R3+URZ], R4 ;  /* 0x0000000403ffa9a7 */ /* 0x0003e200080004ff */
[----:B------:R-:W-:Y:S01]  /*27a0*/  UIADD3 UR6, UPT, UPT, UR6, 0x1, URZ ;  /* 0x0000000106067890 */ /* 0x000fe2000fffe0ff */
[----:B------:R-:W-:-:S03]  /*27b0*/  VIADD R8, R8, 0x1 ;  /* 0x0000000108087836 */ /* 0x000fc60000000000 */
[----:B------:R-:W-:Y:S02]  /*27c0*/  UISETP.NE.AND UP0, UPT, UR6, 0x2, UPT ;  /* 0x000000020600788c */ /* 0x000fe4000bf05270 */
[----:B------:R-:W-:Y:S01]  /*27d0*/  ISETP.NE.AND P0, PT, R8, 0x2, PT ;  /* 0x000000020800780c */ /* 0x000fe20003f05270 */
[----:B------:R-:W-:Y:S06]  /*27e0*/  UGETNEXTWORKID.BROADCAST [UR4], [UR5] ;  /* 0x00000000040073ca */ /* 0x000fec0008000100 */
[----:B------:R-:W-:Y:S02]  /*27f0*/  USEL UR4, URZ, 0x1, UP0 ;  /* 0x00000001ff047887 */ /* 0x000fe40008000000 */
[----:B------:R-:W-:-:S04]  /*2800*/  USEL UR6, UR6, URZ, UP0 ;  /* 0x000000ff06067287 */ /* 0x000fc80008000000 */
[----:B------:R-:W-:Y:S02]  /*2810*/  LOP3.LUT R12, R12, UR4, RZ, 0x3c, !PT ;  /* 0x000000040c0c7c12 */ /* 0x000fe4000f8e3cff */
[----:B-1----:R-:W-:-:S04]  /*2820*/  SHF.L.U32 R4, R10, 0x1f, RZ ;  /* 0x0000001f0a047819 */ /* 0x002fc800000006ff */
[----:B------:R-:W1:Y:S02]  /*2830*/  SYNCS.PHASECHK.TRANS64.TRYWAIT P1, [R0+URZ+0xa0], R4 ;  /* 0x0000a004000075a7 */ /* 0x000e6400080211ff */
[----:B-1----:R-:W-:Y:S05]  /*2840*/  @!P1 BRA `(.L_x_44) ;  /* 0x0000006400e89947 */ /* 0x002fea0003800000 */
.L_x_147:
[C---:B-1----:R-:W-:Y:S01]  /*2850*/  LEA R4, R11.reuse, UR37, 0x4 ;  /* 0x000000250b047c11 */ /* 0x042fe2000f8e20ff */
[----:B------:R-:W-:Y:S01]  /*2860*/  VIADD R0, R0, 0xb0 ;  /* 0x000000b000007836 */ /* 0x000fe20000000000 */
[----:B------:R-:W-:Y:S01]  /*2870*/  SEL R8, R8, RZ, P0 ;  /* 0x000000ff08087207 */ /* 0x000fe20000000000 */
[----:B------:R-:W-:-:S03]  /*2880*/  VIADD R11, R11, 0x1 ;  /* 0x000000010b0b7836 */ /* 0x000fc60000000000 */
[----:B------:R-:W1:Y:S01]  /*2890*/  LDS.128 R4, [R4+0x130] ;  /* 0x0001300004047984 */ /* 0x000e620000000c00 */
[----:B------:R-:W-:Y:S02]  /*28a0*/  PRMT R0, RZ, 0x654, R0 ;  /* 0x00000654ff007816 */ /* 0x000fe40000000000 */
[C---:B------:R-:W-:Y:S01]  /*28b0*/  ISETP.NE.AND P1, PT, R11.reuse, 0x2, PT ;  /* 0x000000020b00780c */ /* 0x040fe20003f25270 */
[----:B------:R-:W-:Y:S01]  /*28c0*/  @!PT LDS RZ, [RZ] ;  /* 0x00000000fffff984 */ /* 0x000fe20000000800 */
[----:B------:R-:W-:Y:S01]  /*28d0*/  @!PT LDS RZ, [RZ] ;  /* 0x00000000fffff984 */ /* 0x000fe20000000800 */
[----:B------:R-:W-:Y:S01]  /*28e0*/  @!PT LDS RZ, [RZ] ;  /* 0x00000000fffff984 */ /* 0x000fe20000000800 */
[----:B------:R-:W-:Y:S01]  /*28f0*/  @!PT LDS RZ, [RZ] ;  /* 0x00000000fffff984 */ /* 0x000fe20000000800 */
[----:B------:R2:W-:Y:S06]  /*2900*/  MEMBAR.ALL.CTA ;  /* 0x0000000000007992 */ /* 0x0005ec0000008000 */
[----:B--2---:R-:W2:Y:S01]  /*2910*/  FENCE.VIEW.ASYNC.S ;  /* 0x00000000000073c6 */ /* 0x004ea20000000000 */
[----:B------:R-:W-:Y:S01]  /*2920*/  SEL R11, R11, RZ, P1 ;  /* 0x000000ff0b0b7207 */ /* 0x000fe20000800000 */
[----:B--2---:R2:W-:Y:S01]  /*2930*/  SYNCS.ARRIVE.TRANS64.RED.A1T0 RZ, [R0+URZ], RZ ;  /* 0x000000ff00ff79a7 */ /* 0x0045e200081004ff */
[----:B-1----:R-:W-:-:S02]  /*2940*/  LOP3.LUT P3, RZ, R6, 0x1, RZ, 0xc0, !PT ;  /* 0x0000000106ff7812 */ /* 0x002fc4000786c0ff */
[----:B------:R-:W-:-:S04]  /*2950*/  SEL R4, RZ, 0x1, P1 ;  /* 0x00000001ff047807 */ /* 0x000fc80000800000 */
[----:B------:R-:W-:Y:S02]  /*2960*/  LOP3.LUT R10, R10, R4, RZ, 0x3c, !PT ;  /* 0x000000040a0a7212 */ /* 0x000fe400078e3cff */
[----:B--2---:R-:W-:-:S04]  /*2970*/  SEL R0, RZ, 0x1, P0 ;  /* 0x00000001ff007807 */ /* 0x004fc80000000000 */
[----:B------:R-:W-:Y:S01]  /*2980*/  LOP3.LUT R9, R9, R0, RZ, 0x3c, !PT ;  /* 0x0000000009097212 */ /* 0x000fe200078e3cff */
[----:B------:R-:W-:Y:S06]  /*2990*/  @P3 BRA `(.L_x_45) ;  /* 0xfffffffc002c3947 */ /* 0x000fec000383ffff */
[----:B------:R-:W-:Y:S01]  /*29a0*/  ULEA UR5, UR6, UR37, 0x3 ;  /* 0x0000002506057291 */ /* 0x000fe2000f8e18ff */
[----:B------:R-:W-:-:S08]  /*29b0*/  SHF.L.U32 R2, R12, 0x1f, RZ ;  /* 0x0000001f0c027819 */ /* 0x000fd000000006ff */
[----:B------:R-:W1:Y:S02]  /*29c0*/  SYNCS.PHASECHK.TRANS64 P0, [UR5+0xb0], R2 ;  /* 0x0000b002ff0075a7 */ /* 0x000e640008001005 */
[----:B-1----:R-:W-:Y:S05]  /*29d0*/  @P0 BRA `(.L_x_46) ;  /* 0x0000000000080947 */ /* 0x002fea0003800000 */
[----:B------:R-:W1:Y:S02]  /*29e0*/  SYNCS.PHASECHK.TRANS64.TRYWAIT P0, [UR5+0xb0], R2 ;  /* 0x0000b002ff0075a7 */ /* 0x000e640008001105 */
[----:B-1----:R-:W-:Y:S05]  /*29f0*/  @!P0 BRA `(.L_x_47) ;  /* 0x0000006400908947 */ /* 0x002fea0003800000 */
.L_x_46:
[----:B------:R-:W-:-:S04]  /*2a00*/  UIADD3 UR4, UPT, UPT, UR6, 0x1, URZ ;  /* 0x0000000106047890 */ /* 0x000fc8000fffe0ff */
[----:B------:R-:W-:-:S04]  /*2a10*/  UISETP.NE.AND UP0, UPT, UR4, 0x2, UPT ;  /* 0x000000020400788c */ /* 0x000fc8000bf05270 */
[----:B------:R-:W-:Y:S02]  /*2a20*/  USEL UR7, URZ, 0x1, UP0 ;  /* 0x00000001ff077887 */ /* 0x000fe40008000000 */
[----:B------:R-:W-:-:S04]  /*2a30*/  USEL UR4, UR4, URZ, UP0 ;  /* 0x000000ff04047287 */ /* 0x000fc80008000000 */
[----:B------:R-:W-:Y:S01]  /*2a40*/  ULEA UR4, UR4, UR37, 0x3 ;  /* 0x0000002504047291 */ /* 0x000fe2000f8e18ff */
[----:B-1----:R-:W-:-:S04]  /*2a50*/  LOP3.LUT R2, R12, UR7, RZ, 0x3c, !PT ;  /* 0x000000070c027c12 */ /* 0x002fc8000f8e3cff */
[----:B------:R-:W-:-:S04]  /*2a60*/  SHF.L.U32 R0, R2, 0x1f, RZ ;  /* 0x0000001f02007819 */ /* 0x000fc800000006ff */
[----:B------:R-:W1:Y:S02]  /*2a70*/  SYNCS.PHASECHK.TRANS64 P0, [UR4+0xb0], R0 ;  /* 0x0000b000ff0075a7 */ /* 0x000e640008001004 */
[----:B-1----:R-:W-:Y:S05]  /*2a80*/  @P0 EXIT ;  /* 0x000000000000094d */ /* 0x002fea0003800000 */
[----:B------:R-:W-:Y:S02]  /*2a90*/  SHF.L.U32 R2, R2, 0x1f, RZ ;  /* 0x0000001f02027819 */ /* 0x000fe400000006ff */
[----:B------:R-:W-:-:S07]  /*2aa0*/  MOV R0, UR4 ;  /* 0x0000000400007c02 */ /* 0x000fce0008000f00 */
.L_x_48:
[----:B-1----:R1:W2:Y:S02]  /*2ab0*/  SYNCS.PHASECHK.TRANS64.TRYWAIT P0, [R0+URZ+0xb0], R2 ;  /* 0x0000b002000075a7 */ /* 0x0022a400080011ff */
[----:B--2---:R-:W-:Y:S05]  /*2ac0*/  @!P0 NANOSLEEP.SYNCS 0x989680 ;  /* 0x009896800000895d */ /* 0x004fea0003900000 */
[----:B------:R-:W2:Y:S02]  /*2ad0*/  @!P0 SYNCS.PHASECHK.TRANS64 P0, [R0+URZ+0xb0], R2 ;  /* 0x0000b002000085a7 */ /* 0x000ea400080010ff */
[----:B--2---:R-:W-:Y:S05]  /*2ae0*/  @P0 EXIT ;  /* 0x000000000000094d */ /* 0x004fea0003800000 */
[----:B------:R-:W-:Y:S05]  /*2af0*/  BRA `(.L_x_48) ;  /* 0xfffffffc00ec7947 */ /* 0x000fea000383ffff */
.L_x_41:
[----:B------:R-:W-:-:S09]  /*2b00*/  UISETP.NE.AND UP1, UPT, UR8, URZ, UPT ;  /* 0x000000ff0800728c */ /* 0x000fd2000bf25270 */
[----:B------:R-:W-:Y:S05]  /*2b10*/  BRA.U UP1, `(.L_x_49) ;  /* 0x0000000d017c7547 */ /* 0x000fea000b800000 */
[----:B------:R-:W-:Y:S01]  /*2b20*/  UMOV UR4, 0x40 ;  /* 0x0000004000047882 */ /* 0x000fe20000000000 */
[----:B------:R-:W-:Y:S01]  /*2b30*/  NOP ;  /* 0x0000000000007918 */ /* 0x000fe20000000000 */
[----:B------:R-:W-:Y:S01]  /*2b40*/  ULEA UR4, UR37, UR4, 0x18 ;  /* 0x0000000425047291 */ /* 0x000fe2000f8ec0ff */
[----:B------:R-:W-:Y:S02]  /*2b50*/  UMOV UR5, 0x400 ;  /* 0x0000040000057882 */ /* 0x000fe40000000000 */
[----:B------:R-:W-:-:S06]  /*2b60*/  ULEA UR37, UR37, UR5, 0x18 ;  /* 0x0000000525257291 */ /* 0x000fcc000f8ec0ff */
[----:B------:R-:W1:Y:S02]  /*2b70*/  LDS.U8 R0, [UR4+0x1c] ;  /* 0x00001c04ff007984 */ /* 0x000e640008000000 */
[----:B-1----:R-:W-:-:S13]  /*2b80*/  ISETP.NE.AND P0, PT, R0, RZ, PT ;  /* 0x000000ff0000720c */ /* 0x002fda0003f05270 */
[----:B------:R-:W-:Y:S05]  /*2b90*/  @P0 BRA `(.L_x_50) ;  /* 0x0000000000580947 */ /* 0x000fea0003800000 */
[----:B------:R-:W-:-:S13]  /*2ba0*/  ELECT P0, URZ, PT ;  /* 0x0000000000ff782f */ /* 0x000fda0003800000 */
[----:B------:R-:W-:Y:S05]  /*2bb0*/  @!P0 BRA `(.L_x_51) ;  /* 0x0000000000608947 */ /* 0x000fea0003800000 */
[----:B------:R-:W-:Y:S01]  /*2bc0*/  UMOV UR5, 0x10 ;  /* 0x0000001000057882 */ /* 0x000fe20000000000 */
[----:B------:R-:W-:Y:S01]  /*2bd0*/  HFMA2 R0, -RZ, RZ, 0, 5.9604644775390625e-08 ;  /* 0x00000001ff007431 */ /* 0x000fe200000001ff */
[----:B------:R-:W-:-:S03]  /*2be0*/  MOV R2, 0xffff ;  /* 0x0000ffff00027802 */ /* 0x000fc60000000f00 */
[----:B------:R-:W-:Y:S04]  /*2bf0*/  DEPBAR.LE SB1, 0x36 ;  /* 0x00009d800000791a */ /* 0x000fe80000000000 */
[----:B------:R-:W1:Y:S02]  /*2c00*/  UTCATOMSWS.FIND_AND_SET.ALIGN UP0, UR5, UR5 ;  /* 0x00000005000575e3 */ /* 0x000e640008000800 */
[----:B-1----:R-:W-:Y:S01]  /*2c10*/  MOV R3, UR5 ;  /* 0x0000000500037c02 */ /* 0x002fe20008000f00 */
[----:B------:R-:W-:Y:S06]  /*2c20*/  BRA.U UP0, `(.L_x_52) ;  /* 0x0000000100187547 */ /* 0x000fec000b800000 */
.L_x_53:
[----:B------:R-:W-:Y:S05]  /*2c30*/  NANOSLEEP 0x64 ;  /* 0x000000640000795d */ /* 0x000fea0003800000 */
[----:B------:R-:W-:-:S05]  /*2c40*/  UMOV UR5, 0x10 ;  /* 0x0000001000057882 */ /* 0x000fca0000000000 */
[----:B------:R-:W-:Y:S04]  /*2c50*/  DEPBAR.LE SB1, 0x36 ;  /* 0x00009d800000791a */ /* 0x000fe80000000000 */
[----:B------:R-:W1:Y:S02]  /*2c60*/  UTCATOMSWS.FIND_AND_SET.ALIGN UP0, UR5, UR5 ;  /* 0x00000005000575e3 */ /* 0x000e640008000800 */
[----:B-1----:R-:W-:Y:S01]  /*2c70*/  MOV R3, UR5 ;  /* 0x0000000500037c02 */ /* 0x002fe20008000f00 */
[----:B------:R-:W-:Y:S05]  /*2c80*/  BRA.U !UP0, `(.L_x_53) ;  /* 0xfffffffd08e87547 */ /* 0x000fea000b83ffff */
.L_x_52:
[-C--:B------:R-:W-:Y:S02]  /*2c90*/  SHF.L.U32 R2, R2, R3.reuse, RZ ;  /* 0x0000000302027219 */ /* 0x080fe400000006ff */
[----:B------:R-:W-:Y:S01]  /*2ca0*/  SHF.L.U32 R0, R0, R3, RZ ;  /* 0x0000000300007219 */ /* 0x000fe200000006ff */
[----:B------:R-:W-:Y:S02]  /*2cb0*/  IMAD.SHL.U32 R3, R3, 0x20, RZ ;  /* 0x0000002003037824 */ /* 0x000fe400078e00ff */
[----:B------:R1:W-:Y:S04]  /*2cc0*/  ATOMS.OR RZ, [UR4+0x14], R2 ;  /* 0x00001402ffff798c */ /* 0x0003e8000b000004 */
[----:B------:R1:W-:Y:S04]  /*2cd0*/  ATOMS.OR RZ, [UR4+0x18], R0 ;  /* 0x00001800ffff798c */ /* 0x0003e8000b000004 */
[----:B------:R1:W-:Y:S01]  /*2ce0*/  STS [UR37+0x150], R3 ;  /* 0x00015003ff007988 */ /* 0x0003e20008000825 */
[----:B------:R-:W-:Y:S05]  /*2cf0*/  BRA `(.L_x_51) ;  /* 0x0000000000107947 */ /* 0x000fea0003800000 */
.L_x_50:
[----:B------:R-:W-:Y:S02]  /*2d00*/  MOV R0, 0xffffffff ;  /* 0xffffffff00007802 */ /* 0x000fe40000000f00 */
[----:B------:R-:W-:-:S03]  /*2d10*/  MOV R2, 0x2d40 ;  /* 0x00002d4000027802 */ /* 0x000fc60000000f00 */
[----:B------:R1:W-:Y:S04]  /*2d20*/  STS [UR37+0x150], R0 ;  /* 0x00015000ff007988 */ /* 0x0003e80008000825 */
[----:B-1-3-5:R-:W-:Y:S05]  /*2d30*/  CALL.REL.NOINC `($__internal_1_$__cuda_sm10x_tcgen05_guardrail_trap_phase_invalid_during_alloc) ;  /* 0x0000006800d87944 */ /* 0x02afea0003c00000 */
.L_x_51:
[----:B------:R-:W-:Y:S05]  /*2d40*/  WARPSYNC.ALL ;  /* 0x0000000000007948 */ /* 0x000fea0003800000 */
[----:B------:R-:W2:Y:S01]  /*2d50*/  S2UR UR6, SR_CgaCtaId ;  /* 0x00000000000679c3 */ /* 0x000ea20000008800 */
[----:B------:R-:W-:Y:S01]  /*2d60*/  UMOV UR4, 0x400 ;  /* 0x0000040000047882 */ /* 0x000fe20000000000 */
[----:B------:R-:W-:-:S06]  /*2d70*/  NOP ;  /* 0x0000000000007918 */ /* 0x000fcc0000000000 */
[----:B------:R-:W-:Y:S06]  /*2d80*/  BAR.ARV 0x6, 0xa0 ;  /* 0x0182800000007b1d */ /* 0x000fec0000002000 */
[----:B------:R-:W4:Y:S01]  /*2d90*/  LDCU UR7, c[0x0][0x38c] ;  /* 0x00007180ff0777ac */ /* 0x000f220008000800 */
[----:B------:R-:W-:Y:S01]  /*2da0*/  IMAD.MOV.U32 R11, RZ, RZ, 0x1 ;  /* 0x00000001ff0b7424 */ /* 0x000fe200078e00ff */
[----:B------:R-:W-:Y:S01]  /*2db0*/  CS2R R8, SRZ ;  /* 0x0000000000087805 */ /* 0x000fe2000001ff00 */
[----:B------:R-:W-:Y:S01]  /*2dc0*/  IMAD.MOV.U32 R10, RZ, RZ, RZ ;  /* 0x000000ffff0a7224 */ /* 0x000fe200078e00ff */
[----:B------:R-:W-:Y:S01]  /*2dd0*/  UMOV UR18, URZ ;  /* 0x000000ff00127c82 */ /* 0x000fe20008000000 */
[----:B------:R-:W-:Y:S01]  /*2de0*/  UMOV UR17, URZ ;  /* 0x000000ff00117c82 */ /* 0x000fe20008000000 */
[----:B------:R-:W-:Y:S01]  /*2df0*/  UMOV UR22, 0x0 ;  /* 0x0000000000167882 */ /* 0x000fe20000000000 */
[----:B------:R-:W-:Y:S01]  /*2e00*/  UMOV UR23, 0x8200010 ;  /* 0x0820001000177882 */ /* 0x000fe20000000000 */
[----:B------:R-:W-:Y:S01]  /*2e10*/  UMOV UR20, 0x0 ;  /* 0x0000000000147882 */ /* 0x000fe20000000000 */
[----:B------:R-:W-:Y:S01]  /*2e20*/  UMOV UR21, 0x8200010 ;  /* 0x0820001000157882 */ /* 0x000fe20000000000 */
[----:B--2---:R-:W-:Y:S01]  /*2e30*/  ULEA UR6, UR6, UR4, 0x18 ;  /* 0x0000000406067291 */ /* 0x004fe2000f8ec0ff */
[----:B------:R-:W2:Y:S03]  /*2e40*/  LDCU UR4, c[0x0][0x38c] ;  /* 0x00007180ff0477ac */ /* 0x000ea60008000800 */
[----:B------:R-:W-:-:S02]  /*2e50*/  UIADD3 UR11, UPT, UPT, UR6, 0x8400, URZ ;  /* 0x00008400060b7890 */ /* 0x000fc4000fffe0ff */
[----:B----4-:R-:W-:-:S03]  /*2e60*/  UIADD3 UR7, UPT, UPT, UR7, 0x1f, URZ ;  /* 0x0000001f07077890 */ /* 0x010fc6000fffe0ff */
[----:B-1----:R-:W1:Y:S01]  /*2e70*/  LDS R0, [UR6+0x150] ;  /* 0x00015006ff007984 */ /* 0x002e620008000800 */
[----:B------:R-:W-:Y:S02]  /*2e80*/  UIADD3 UR12, UPT, UPT, UR6, 0x12400, URZ ;  /* 0x00012400060c7890 */ /* 0x000fe4000fffe0ff */
[----:B------:R-:W-:Y:S02]  /*2e90*/  USHF.R.S32.HI UR5, URZ, 0x1f, UR7 ;  /* 0x0000001fff057899 */ /* 0x000fe40008011407 */
[----:B------:R-:W-:Y:S02]  /*2ea0*/  USHF.R.U32.HI UR11, URZ, 0x4, UR11 ;  /* 0x00000004ff0b7899 */ /* 0x000fe4000801160b */
[----:B------:R-:W-:Y:S02]  /*2eb0*/  ULEA.HI UR5, UR5, UR7, URZ, 0x5 ;  /* 0x0000000705057291 */ /* 0x000fe4000f8f28ff */
[----:B------:R-:W-:Y:S02]  /*2ec0*/  USHF.R.U32.HI UR12, URZ, 0x4, UR12 ;  /* 0x00000004ff0c7899 */ /* 0x000fe4000801160c */
[----:B------:R-:W-:-:S02]  /*2ed0*/  USHF.R.S32.HI UR5, URZ, 0x5, UR5 ;  /* 0x00000005ff057899 */ /* 0x000fc40008011405 */
[----:B------:R-:W-:Y:S02]  /*2ee0*/  ULOP3.LUT UR11, UR11, 0x3fff, URZ, 0xc0, !UPT ;  /* 0x00003fff0b0b7892 */ /* 0x000fe4000f8ec0ff */
[----:B------:R-:W-:Y:S02]  /*2ef0*/  UISETP.LT.AND UP0, UPT, UR5, 0x1, UPT ;  /* 0x000000010500788c */ /* 0x000fe4000bf01270 */
[----:B------:R-:W-:Y:S02]  /*2f00*/  ULOP3.LUT UR12, UR12, 0x3fff, URZ, 0xc0, !UPT ;  /* 0x00003fff0c0c7892 */ /* 0x000fe4000f8ec0ff */
[----:B------:R-:W-:Y:S02]  /*2f10*/  USEL UR10, UR5, 0x1, !UP0 ;  /* 0x00000001050a7887 */ /* 0x000fe4000c000000 */
[----:B------:R-:W-:Y:S02]  /*2f20*/  ULOP3.LUT UR11, UR11, 0x10000, URZ, 0xfc, !UPT ;  /* 0x000100000b0b7892 */ /* 0x000fe4000f8efcff */
[----:B------:R-:W-:-:S02]  /*2f30*/  ULOP3.LUT UR12, UR12, 0x10000, URZ, 0xfc, !UPT ;  /* 0x000100000c0c7892 */ /* 0x000fc4000f8efcff */
[----:B------:R-:W-:Y:S02]  /*2f40*/  UIADD3 UR10, UPT, UPT, -UR10, URZ, URZ ;  /* 0x000000ff0a0a7290 */ /* 0x000fe4000fffe1ff */
[----:B--2---:R-:W-:Y:S01]  /*2f50*/  UISETP.GE.AND UP3, UPT, UR4, 0x1, UPT ;  /* 0x000000010400788c */ /* 0x004fe2000bf66270 */
[----:B-1----:R-:W-:-:S15]  /*2f60*/  R2UR UR19, R0 ;  /* 0x00000000001372ca */ /* 0x002fde00000e0000 */
.L_x_60:
[----:B------:R-:W-:Y:S02]  /*2f70*/  LEA R0, R10, UR6, 0x3 ;  /* 0x000000060a007c11 */ /* 0x000fe4000f8e18ff */
[----:B------:R-:W-:Y:S02]  /*2f80*/  SHF.L.U32 R2, R9, 0x1f, RZ ;  /* 0x0000001f09027819 */ /* 0x000fe400000006ff */
[----:B------:R-:W-:Y:S01]  /*2f90*/  PLOP3.LUT P0, PT, PT, PT, UP3, 0x80, 0x8 ;  /* 0x000000000008781c */ /* 0x000fe20003f0f038 */
[----:B------:R-:W-:Y:S01]  /*2fa0*/  VIADD R3, R0, 0xb0 ;  /* 0x000000b000037836 */ /* 0x000fe20000000000 */
[----:B-1----:R-:W1:Y:S02]  /*2fb0*/  SYNCS.PHASECHK.TRANS64.TRYWAIT P1, [R0+URZ+0xa0], R2 ;  /* 0x0000a002000075a7 */ /* 0x002e6400080211ff */
[----:B-1--4-:R-:W-:Y:S09]  /*2fc0*/  @!P1 BRA `(.L_x_54) ;  /* 0x0000006000349947 */ /* 0x012ff20003800000 */
.L_x_149:
[----:B------:R-:W-:Y:S01]  /*2fd0*/  LEA R4, R10, UR6, 0x4 ;  /* 0x000000060a047c11 */ /* 0x000fe2000f8e20ff */
[----:B------:R-:W-:Y:S01]  /*2fe0*/  @UP3 ULEA UR4, UR17, UR6, 0x3 ;  /* 0x0000000611043291 */ /* 0x000fe2000f8e18ff */
[----:B------:R-:W-:Y:S01]  /*2ff0*/  PLOP3.LUT P2, PT, PT, PT, PT, 0x80, 0x8 ;  /* 0x000000000008781c */ /* 0x000fe20003f4f070 */
[----:B------:R-:W-:Y:S01]  /*3000*/  ULEA UR8, UR18, UR6, 0x3 ;  /* 0x0000000612087291 */ /* 0x000fe2000f8e18ff */
[----:B------:R-:W-:Y:S01]  /*3010*/  PRMT R3, RZ, 0x654, R3 ;  /* 0x00000654ff037816 */ /* 0x000fe20000000003 */
[----:B------:R-:W-:Y:S01]  /*3020*/  ULEA UR9, UR18, UR19, 0x7 ;  /* 0x0000001312097291 */ /* 0x000fe2000f8e38ff */
[----:B------:R-:W2:Y:S01]  /*3030*/  LDS.128 R4, [R4+0x130] ;  /* 0x0001300004047984 */ /* 0x000ea20000000c00 */
[----:B-1----:R-:W-:Y:S02]  /*3040*/  @P0 SHF.L.U32 R2, R8, 0x1f, RZ ;  /* 0x0000001f08020819 */ /* 0x002fe400000006ff */
[----:B------:R-:W-:Y:S01]  /*3050*/  SHF.L.U32 R0, R11, 0x1f, RZ ;  /* 0x0000001f0b007819 */ /* 0x000fe200000006ff */
[----:B------:R-:W-:Y:S01]  /*3060*/  @!PT LDS RZ, [RZ] ;  /* 0x00000000fffff984 */ /* 0x000fe20000000800 */
[----:B------:R-:W-:Y:S01]  /*3070*/  @!PT LDS RZ, [RZ] ;  /* 0x00000000fffff984 */ /* 0x000fe20000000800 */
[----:B------:R-:W-:Y:S01]  /*3080*/  @!PT LDS RZ, [RZ] ;  /* 0x00000000fffff984 */ /* 0x000fe20000000800 */
[----:B------:R-:W-:Y:S01]  /*3090*/  @!PT LDS RZ, [RZ] ;  /* 0x00000000fffff984 */ /* 0x000fe20000000800 */
[----:B------:R1:W-:Y:S06]  /*30a0*/  MEMBAR.ALL.CTA ;  /* 0x0000000000007992 */ /* 0x0003ec0000008000 */
[----:B-1----:R-:W1:Y:S02]  /*30b0*/  FENCE.VIEW.ASYNC.S ;  /* 0x00000000000073c6 */ /* 0x002e640000000000 */
[----:B-1----:R1:W-:Y:S01]  /*30c0*/  SYNCS.ARRIVE.TRANS64.RED.A1T0 RZ, [R3+URZ], RZ ;  /* 0x000000ff03ff79a7 */ /* 0x0023e200081004ff */
[----:B------:R1:W4:Y:S01]  /*30d0*/  @P0 SYNCS.PHASECHK.TRANS64.TRYWAIT P2, [UR4], R2 ;  /* 0x00000002ff0005a7 */ /* 0x0003220008041104 */
[----:B--2---:R-:W-:Y:S01]  /*30e0*/  LOP3.LUT P1, RZ, R6, 0x1, RZ, 0xc0, !PT ;  /* 0x0000000106ff7812 */ /* 0x004fe2000782c0ff */
[----:B------:R-:W2:Y:S02]  /*30f0*/  SYNCS.PHASECHK.TRANS64.TRYWAIT P0, [UR8+0xe0], R0 ;  /* 0x0000e000ff0075a7 */ /* 0x000ea40008001108 */
[----:B-12-4-:R-:W-:Y:S10]  /*3100*/  @!P0 BRA `(.L_x_55) ;  /* 0x0000005c00f88947 */ /* 0x016ff40003800000 */
.L_x_151:
[----:B------:R-:W-:Y:S01]  /*3110*/  IADD3 R10, PT, PT, R10, 0x1, RZ ;  /* 0x000000010a0a7810 */ /* 0x000fe20007ffe0ff */
[----:B------:R-:W-:Y:S06]  /*3120*/  BRA.U !UP3, `(.L_x_56) ;  /* 0x000000010b987547 */ /* 0x000fec000b800000 */
[----:B------:R-:W-:Y:S01]  /*3130*/  UPLOP3.LUT UP4, UPT, UPT, UPT, UPT, 0x40, 0x4 ;  /* 0x000000000004789c */ /* 0x000fe20003f8e870 */
[----:B------:R-:W-:Y:S01]  /*3140*/  UMOV UR16, UR10 ;  /* 0x0000000a00107c82 */ /* 0x000fe20008000000 */
[----:B------:R-:W-:Y:S01]  /*3150*/  UMOV UR15, UR5 ;  /* 0x00000005000f7c82 */ /* 0x000fe20008000000 */
[----:B------:R-:W-:-:S08]  /*3160*/  UMOV UR14, UR17 ;  /* 0x00000011000e7c82 */ /* 0x000fd00008000000 */
.L_x_59:
[----:B------:R-:W-:Y:S02]  /*3170*/  UIADD3 UR16, UPT, UPT, UR16, 0x1, URZ ;  /* 0x0000000110107890 */ /* 0x000fe4000fffe0ff */
[----:B--2---:R-:W-:Y:S02]  /*3180*/  ULEA UR7, UR14, UR6, 0x3 ;  /* 0x000000060e077291 */ /* 0x004fe4000f8e18ff */
[----:B------:R-:W-:Y:S01]  /*3190*/  UISETP.NE.AND UP0, UPT, UR16, URZ, UPT ;  /* 0x000000ff1000728c */ /* 0x000fe2000bf05270 */
[----:B----4-:R-:W-:Y:S10]  /*31a0*/  @P2 BRA `(.L_x_57) ;  /* 0x00000000000c2947 */ /* 0x010ff40003800000 */
[----:B-1----:R-:W-:Y:S04]  /*31b0*/  SHF.L.U32 R2, R8, 0x1f, RZ ;  /* 0x0000001f08027819 */ /* 0x002fe800000006ff */
[----:B------:R-:W1:Y:S02]  /*31c0*/  SYNCS.PHASECHK.TRANS64.TRYWAIT P0, [UR7], R2 ;  /* 0x00000002ff0075a7 */ /* 0x000e640008001107 */
[----:B-1----:R-:W-:Y:S05]  /*31d0*/  @!P0 BRA `(.L_x_58) ;  /* 0x0000005c00dc8947 */ /* 0x002fea0003800000 */
.L_x_57:
[----:B------:R-:W-:Y:S01]  /*31e0*/  UISETP.NE.AND UP1, UPT, UR15, 0x1, UPT ;  /* 0x000000010f00788c */ /* 0x000fe2000bf25270 */
[----:B------:R-:W-:Y:S01]  /*31f0*/  PLOP3.LUT P2, PT, PT, PT, PT, 0x80, 0x8 ;  /* 0x000000000008781c */ /* 0x000fe20003f4f070 */
[----:B------:R-:W-:Y:S02]  /*3200*/  UIADD3 UR17, UPT, UPT, UR14, 0x1, URZ ;  /* 0x000000010e117890 */ /* 0x000fe4000fffe0ff */
[----:B------:R-:W-:Y:S02]  /*3210*/  ULEA UR24, UR14, UR12, 0x9 ;  /* 0x0000000c0e187291 */ /* 0x000fe4000f8e48ff */
[----:B------:R-:W-:Y:S01]  /*3220*/  UISETP.NE.AND UP2, UPT, UR17, 0x5, UPT ;  /* 0x000000051100788c */ /* 0x000fe2000bf45270 */
[----:B------:R-:W-:Y:S01]  /*3230*/  PLOP3.LUT P0, PT, PT, PT, UP1, 0x80, 0x8 ;  /* 0x000000000008781c */ /* 0x000fe20003f0f018 */
[----:B------:R-:W-:Y:S02]  /*3240*/  ULEA UR26, UR14, UR11, 0x9 ;  /* 0x0000000b0e1a7291 */ /* 0x000fe4000f8e48ff */
[----:B------:R-:W-:Y:S02]  /*3250*/  USEL UR13, URZ, 0x1, UP2 ;  /* 0x00000001ff0d7887 */ /* 0x000fe40009000000 */
[----:B------:R-:W-:Y:S02]  /*3260*/  USEL UR17, UR17, URZ, UP2 ;  /* 0x000000ff11117287 */ /* 0x000fe40009000000 */
[----:B------:R-:W-:Y:S02]  /*3270*/  UIADD3 UR30, UPT, UPT, UR24, 0x2, URZ ;  /* 0x00000002181e7890 */ /* 0x000fe4000fffe0ff */
[----:B------:R-:W-:Y:S01]  /*3280*/  @UP1 ULEA UR4, UR17, UR6, 0x3 ;  /* 0x0000000611041291 */ /* 0x000fe2000f8e18ff */
[----:B------:R-:W-:Y:S01]  /*3290*/  LOP3.LUT R8, R8, UR13, RZ, 0x3c, !PT ;  /* 0x0000000d08087c12 */ /* 0x000fe2000f8e3cff */
[----:B------:R-:W-:Y:S02]  /*32a0*/  UIADD3 UR28, UPT, UPT, UR26, 0x2, URZ ;  /* 0x000000021a1c7890 */ /* 0x000fe4000fffe0ff */
[----:B------:R-:W-:Y:S01]  /*32b0*/  UIADD3 UR7, UPT, UPT, UR7, 0x28, URZ ;  /* 0x0000002807077890 */ /* 0x000fe2000fffe0ff */
[----:B-1----:R-:W-:Y:S01]  /*32c0*/  @P0 SHF.L.U32 R0, R8, 0x1f, RZ ;  /* 0x0000001f08000819 */ /* 0x002fe200000006ff */
[----:B------:R-:W-:Y:S01]  /*32d0*/  UMOV UR25, 0x80004020 ;  /* 0x8000402000197882 */ /* 0x000fe20000000000 */
[----:B------:R-:W-:Y:S01]  /*32e0*/  UMOV UR27, 0x80004020 ;  /* 0x80004020001b7882 */ /* 0x000fe20000000000 */
[----:B------:R-:W-:Y:S01]  /*32f0*/  UMOV UR31, 0x80004020 ;  /* 0x80004020001f7882 */ /* 0x000fe20000000000 */
[----:B------:R2:W4:Y:S01]  /*3300*/  @P0 SYNCS.PHASECHK.TRANS64.TRYWAIT P2, [UR4], R0 ;  /* 0x00000000ff0005a7 */ /* 0x0005220008041104 */
[----:B------:R-:W-:Y:S01]  /*3310*/  UIADD3 UR15, UPT, UPT, UR15, -0x1, URZ ;  /* 0xffffffff0f0f7890 */ /* 0x000fe2000fffe0ff */
[----:B------:R2:W-:Y:S01]  /*3320*/  UTCHMMA gdesc[UR26], gdesc[UR24], tmem[UR9], tmem[UR22], idesc[UR23], UP4 ;  /* 0x00ff16181a0075ea */ /* 0x0005e2000a000009 */
[----:B------:R-:W-:Y:S01]  /*3330*/  UPLOP3.LUT UP4, UPT, UPT, UPT, UPT, 0x80, 0x8 ;  /* 0x000000000008789c */ /* 0x000fe20003f8f070 */
[----:B------:R-:W-:Y:S01]  /*3340*/  UMOV UR29, 0x80004020 ;  /* 0x80004020001d7882 */ /* 0x000fe20000000000 */
[----:B------:R-:W-:Y:S01]  /*3350*/  UMOV UR14, UR17 ;  /* 0x00000011000e7c82 */ /* 0x000fe20008000000 */
[----:B------:R2:W-:Y:S01]  /*3360*/  UTCHMMA gdesc[UR28], gdesc[UR30], tmem[UR9], tmem[UR20], idesc[UR21], UPT ;  /* 0x00ff141e1c0075ea */ /* 0x0005e2000b800009 */
[----:B------:R2:W-:Y:S01]  /*3370*/  UTCBAR [UR7], URZ ;  /* 0x000000ff070073e9 */ /* 0x0005e200080000ff */
[----:B------:R-:W-:Y:S06]  /*3380*/  BRA.U UP0, `(.L_x_59) ;  /* 0xfffffffd00787547 */ /* 0x000fec000b83ffff */
.L_x_56:
[----:B------:R-:W-:Y:S01]  /*3390*/  UIADD3 UR18, UPT, UPT, UR18, 0x1, URZ ;  /* 0x0000000112127890 */ /* 0x000fe2000fffe0ff */
[C---:B------:R-:W-:Y:S01]  /*33a0*/  ISETP.NE.AND P0, PT, R10.reuse, 0x2, PT ;  /* 0x000000020a00780c */ /* 0x040fe20003f05270 */
[----:B------:R-:W-:Y:S02]  /*33b0*/  UIADD3 UR8, UPT, UPT, UR8, 0xc0, URZ ;  /* 0x000000c008087890 */ /* 0x000fe4000fffe0ff */
[----:B------:R-:W-:Y:S01]  /*33c0*/  UISETP.NE.AND UP0, UPT, UR18, 0x4, UPT ;  /* 0x000000041200788c */ /* 0x000fe2000bf05270 */
[----:B-12---:R-:W-:Y:S02]  /*33d0*/  SEL R0, RZ, 0x1, P0 ;  /* 0x00000001ff007807 */ /* 0x006fe40000000000 */
[----:B------:R-:W-:Y:S01]  /*33e0*/  SEL R10, R10, RZ, P0 ;  /* 0x000000ff0a0a7207 */ /* 0x000fe20000000000 */
[----:B------:R-:W-:Y:S01]  /*33f0*/  USEL UR4, URZ, 0x1, UP0 ;  /* 0x00000001ff047887 */ /* 0x000fe20008000000 */
[----:B------:R-:W-:Y:S01]  /*3400*/  LOP3.LUT R9, R9, R0, RZ, 0x3c, !PT ;  /* 0x0000000009097212 */ /* 0x000fe200078e3cff */
[----:B------:R-:W-:Y:S01]  /*3410*/  USEL UR18, UR18, URZ, UP0 ;  /* 0x000000ff12127287 */ /* 0x000fe20008000000 */
[----:B------:R1:W-:Y:S03]  /*3420*/  UTCBAR [UR8], URZ ;  /* 0x000000ff080073e9 */ /* 0x0003e600080000ff */
[----:B------:R-:W-:Y:S01]  /*3430*/  LOP3.LUT R11, R11, UR4, RZ, 0x3c, !PT ;  /* 0x000000040b0b7c12 */ /* 0x000fe2000f8e3cff */
[----:B------:R-:W-:Y:S07]  /*3440*/  @P1 BRA `(.L_x_60) ;  /* 0xfffffff800c81947 */ /* 0x000fee000383ffff */
[----:B------:R-:W2:Y:S01]  /*3450*/  S2UR UR4, SR_CgaCtaId ;  /* 0x00000000000479c3 */ /* 0x000ea20000008800 */
[----:B------:R-:W-:Y:S01]  /*3460*/  ELECT P0, URZ, PT ;  /* 0x0000000000ff782f */ /* 0x000fe20003800000 */
[----:B------:R-:W-:Y:S01]  /*3470*/  IMAD.MOV.U32 R0, RZ, RZ, 0x1 ;  /* 0x00000001ff007424 */ /* 0x000fe200078e00ff */
[----:B------:R-:W-:Y:S01]  /*3480*/  UIADD3 UR6, UPT, UPT, UR6, 0xe0, URZ ;  /* 0x000000e006067890 */ /* 0x000fe2000fffe0ff */
[----:B------:R-:W-:Y:S01]  /*3490*/  SHF.L.U32 R2, R11, 0x1f, RZ ;  /* 0x0000001f0b027819 */ /* 0x000fe200000006ff */
[----:B------:R-:W-:-:S03]  /*34a0*/  UMOV UR5, 0x40 ;  /* 0x0000004000057882 */ /* 0x000fc60000000000 */
[----:B------:R-:W-:Y:S01]  /*34b0*/  UVIRTCOUNT.DEALLOC.SMPOOL 0x80 ;  /* 0x000000800000784c */ /* 0x000fe20000000000 */
[----:B--2---:R-:W-:Y:S02]  /*34c0*/  ULEA UR4, UR4, UR5, 0x18 ;  /* 0x0000000504047291 */ /* 0x004fe4000f8ec0ff */
[----:B------:R-:W-:-:S07]  /*34d0*/  ULEA UR5, UR18, UR6, 0x3 ;  /* 0x0000000612057291 */ /* 0x000fce000f8e18ff */
[----:B------:R2:W-:Y:S02]  /*34e0*/  @P0 STS.U8 [UR4+0x1c], R0 ;  /* 0x00001c00ff000988 */ /* 0x0005e40008000004 */
[----:B------:R-:W3:Y:S02]  /*34f0*/  SYNCS.PHASECHK.TRANS64.TRYWAIT P0, [UR5], R2 ;  /* 0x00000002ff0075a7 */ /* 0x000ee40008001105 */
[----:B--23--:R-:W-:Y:S05]  /*3500*/  @!P0 BRA `(.L_x_61) ;  /* 0x0000005c00288947 */ /* 0x00cfea0003800000 */
.L_x_154:
[----:B------:R-:W-:-:S04]  /*3510*/  UIADD3 UR7, UPT, UPT, UR18, 0x1, URZ ;  /* 0x0000000112077890 */ /* 0x000fc8000fffe0ff */
[----:B------:R-:W-:-:S04]  /*3520*/  UISETP.NE.AND UP0, UPT, UR7, 0x4, UPT ;  /* 0x000000040700788c */ /* 0x000fc8000bf05270 */
[----:B-1----:R-:W-:Y:S02]  /*3530*/  USEL UR8, URZ, 0x1, UP0 ;  /* 0x00000001ff087887 */ /* 0x002fe40008000000 */
[----:B------:R-:W-:-:S04]  /*3540*/  USEL UR7, UR7, URZ, UP0 ;  /* 0x000000ff07077287 */ /* 0x000fc80008000000 */
[----:B------:R-:W-:Y:S01]  /*3550*/  ULEA UR5, UR7, UR6, 0x3 ;  /* 0x0000000607057291 */ /* 0x000fe2000f8e18ff */
[----:B--2---:R-:W-:-:S04]  /*3560*/  LOP3.LUT R2, R11, UR8, RZ, 0x3c, !PT ;  /* 0x000000080b027c12 */ /* 0x004fc8000f8e3cff */
[----:B------:R-:W-:-:S04]  /*3570*/  SHF.L.U32 R3, R2, 0x1f, RZ ;  /* 0x0000001f02037819 */ /* 0x000fc800000006ff */
[----:B------:R-:W1:Y:S02]  /*3580*/  SYNCS.PHASECHK.TRANS64.TRYWAIT P0, [UR5], R3 ;  /* 0x00000003ff0075a7 */ /* 0x000e640008001105 */
[----:B-1----:R-:W-:Y:S05]  /*3590*/  @!P0 BRA `(.L_x_62) ;  /* 0x0000005c001c8947 */ /* 0x002fea0003800000 */
.L_x_156:
        /* <DEDUP_REMOVED lines=9> */
.L_x_158:
[----:B------:R-:W-:-:S04]  /*3630*/  UIADD3 UR7, UPT, UPT, UR7, 0x1, URZ ;  /* 0x0000000107077890 */ /* 0x000fc8000fffe0ff */
[----:B------:R-:W-:-:S04]  /*3640*/  UISETP.NE.AND UP0, UPT, UR7, 0x4, UPT ;  /* 0x000000040700788c */ /* 0x000fc8000bf05270 */
[----:B------:R-:W-:Y:S02]  /*3650*/  USEL UR5, URZ, 0x1, UP0 ;  /* 0x00000001ff057887 */ /* 0x000fe40008000000 */
[----:B------:R-:W-:-:S04]  /*3660*/  USEL UR7, UR7, URZ, UP0 ;  /* 0x000000ff07077287 */ /* 0x000fc80008000000 */
[----:B------:R-:W-:Y:S01]  /*3670*/  ULEA UR7, UR7, UR6, 0x3 ;  /* 0x0000000607077291 */ /* 0x000fe2000f8e18ff */
[----:B------:R-:W-:-:S04]  /*3680*/  LOP3.LUT R2, R2, UR5, RZ, 0x3c, !PT ;  /* 0x0000000502027c12 */ /* 0x000fc8000f8e3cff */
[----:B------:R-:W-:-:S04]  /*3690*/  SHF.L.U32 R2, R2, 0x1f, RZ ;  /* 0x0000001f02027819 */ /* 0x000fc800000006ff */
[----:B------:R-:W2:Y:S02]  /*36a0*/  SYNCS.PHASECHK.TRANS64.TRYWAIT P0, [UR7], R2 ;  /* 0x00000002ff0075a7 */ /* 0x000ea40008001107 */
[----:B--2---:R-:W-:Y:S05]  /*36b0*/  @!P0 BRA `(.L_x_64) ;  /* 0x0000005c00048947 */ /* 0x004fea0003800000 */
.L_x_160:
[----:B------:R-:W-:Y:S01]  /*36c0*/  NOP ;  /* 0x0000000000007918 */ /* 0x000fe20000000000 */
[----:B-1----:R-:W1:Y:S01]  /*36d0*/  LDS R0, [UR4+0x14] ;  /* 0x00001404ff007984 */ /* 0x002e620008000800 */
[----:B------:R-:W-:Y:S01]  /*36e0*/  ULOP3.LUT UR6, UR19, 0xffff, URZ, 0xc0, !UPT ;  /* 0x0000ffff13067892 */ /* 0x000fe2000f8ec0ff */
[----:B------:R-:W-:Y:S01]  /*36f0*/  UMOV UR8, 0xffff ;  /* 0x0000ffff00087882 */ /* 0x000fe20000000000 */
[----:B------:R-:W-:Y:S02]  /*3700*/  UMOV UR5, 0x1 ;  /* 0x0000000100057882 */ /* 0x000fe40000000000 */
[----:B------:R-:W-:-:S04]  /*3710*/  USHF.R.U32.HI UR6, URZ, 0x5, UR6 ;  /* 0x00000005ff067899 */ /* 0x000fc80008011606 */
[----:B------:R-:W-:Y:S02]  /*3720*/  USHF.L.U32 UR8, UR8, UR6, URZ ;  /* 0x0000000608087299 */ /* 0x000fe400080006ff */
[----:B------:R-:W-:-:S04]  /*3730*/  USHF.L.U32 UR5, UR5, UR6, URZ ;  /* 0x0000000605057299 */ /* 0x000fc800080006ff */
[----:B-1----:R-:W-:-:S04]  /*3740*/  LOP3.LUT R0, R0, UR8, RZ, 0xc0, !PT ;  /* 0x0000000800007c12 */ /* 0x002fc8000f8ec0ff */
[----:B------:R-:W-:-:S13]  /*3750*/  ISETP.NE.AND P0, PT, R0, UR8, PT ;  /* 0x0000000800007c0c */ /* 0x000fda000bf05270 */
[----:B------:R-:W-:Y:S05]  /*3760*/  @P0 BRA `(.L_x_65) ;  /* 0x0000000000580947 */ /* 0x000fea0003800000 */
[----:B------:R-:W1:Y:S02]  /*3770*/  LDS R0, [UR4+0x18] ;  /* 0x00001804ff007984 */ /* 0x000e640008000800 */
[----:B-1----:R-:W-:-:S04]  /*3780*/  LOP3.LUT R0, R0, UR5, RZ, 0xc0, !PT ;  /* 0x0000000500007c12 */ /* 0x002fc8000f8ec0ff */
[----:B------:R-:W-:-:S13]  /*3790*/  ISETP.NE.AND P0, PT, R0, UR5, PT ;  /* 0x0000000500007c0c */ /* 0x000fda000bf05270 */
[----:B------:R-:W-:Y:S05]  /*37a0*/  @P0 BRA `(.L_x_66) ;  /* 0x00000000003c0947 */ /* 0x000fea0003800000 */
[----:B------:R-:W1:Y:S01]  /*37b0*/  S2R R2, SR_LANEID ;  /* 0x0000000000027919 */ /* 0x000e620000000000 */
[----:B------:R-:W-:Y:S01]  /*37c0*/  ULOP3.LUT UR8, URZ, UR8, URZ, 0x33, !UPT ;  /* 0x00000008ff087292 */ /* 0x000fe2000f8e33ff */
[----:B------:R-:W-:Y:S02]  /*37d0*/  VOTEU.ANY UR7, UPT, PT ;  /* 0x0000000000077886 */ /* 0x000fe400038e0100 */
[----:B------:R-:W-:-:S03]  /*37e0*/  UFLO.U32 UR7, UR7 ;  /* 0x00000007000772bd */ /* 0x000fc600080e0000 */
[----:B------:R-:W-:-:S04]  /*37f0*/  IMAD.U32 R0, RZ, RZ, UR8 ;  /* 0x00000008ff007e24 */ /* 0x000fc8000f8e00ff */
[----:B------:R2:W3:Y:S02]  /*3800*/  REDUX UR6, R0 ;  /* 0x00000000000673c4 */ /* 0x0004e40000000000 */
[----:B------:R1:W-:Y:S02]  /*3810*/  UTCATOMSWS.AND URZ, UR8 ;  /* 0x0000000800ff79e3 */ /* 0x0003e40008000000 */
[----:B-1----:R-:W-:Y:S02]  /*3820*/  ISETP.EQ.U32.AND P0, PT, R2, UR7, PT ;  /* 0x0000000702007c0c */ /* 0x002fe4000bf02070 */
[----:B--2---:R-:W-:Y:S02]  /*3830*/  LOP3.LUT R0, RZ, UR5, RZ, 0x33, !PT ;  /* 0x00000005ff007c12 */ /* 0x004fe4000f8e33ff */
[----:B---3--:R-:W-:Y:S02]  /*3840*/  MOV R2, UR6 ;  /* 0x0000000600027c02 */ /* 0x008fe40008000f00 */
[----:B------:R-:W1:Y:S07]  /*3850*/  REDUX UR5, R0 ;  /* 0x00000000000573c4 */ /* 0x000e6e0000000000 */
[----:B------:R2:W-:Y:S01]  /*3860*/  @P0 ATOMS.AND RZ, [UR4+0x14], R2 ;  /* 0x00001402ffff098c */ /* 0x0005e2000a800004 */
[----:B-1----:R-:W-:-:S05]  /*3870*/  IMAD.U32 R0, RZ, RZ, UR5 ;  /* 0x00000005ff007e24 */ /* 0x002fca000f8e00ff */
[----:B------:R2:W-:Y:S01]  /*3880*/  @P0 ATOMS.AND RZ, [UR4+0x18], R0 ;  /* 0x00001800ffff098c */ /* 0x0005e2000a800004 */
[----:B------:R-:W-:Y:S05]  /*3890*/  BRA `(.L_x_67) ;  /* 0x0000000000147947 */ /* 0x000fea0003800000 */
.L_x_66:
[----:B------:R-:W-:Y:S02]  /*38a0*/  MOV R2, 0x38c0 ;  /* 0x000038c000027802 */ /* 0x000fe40000000f00 */
[----:B----45:R-:W-:Y:S05]  /*38b0*/  CALL.REL.NOINC `($__internal_0_$__cuda_sm10x_tcgen05_guardrail_trap_col_being_dealloced_not_returned_by_alloc) ;  /* 0x0000005c00ec7944 */ /* 0x030fea0003c00000 */
[----:B------:R-:W-:Y:S05]  /*38c0*/  BRA `(.L_x_67) ;  /* 0x0000000000087947 */ /* 0x000fea0003800000 */
.L_x_65:
[----:B------:R-:W-:Y:S02]  /*38d0*/  MOV R2, 0x38f0 ;  /* 0x000038f000027802 */ /* 0x000fe40000000f00 */
[----:B----45:R-:W-:Y:S05]  /*38e0*/  CALL.REL.NOINC `($__internal_2_$__cuda_sm10x_tcgen05_guardrail_trap_unallocated_columns_being_dealloced) ;  /* 0x0000005c00f87944 */ /* 0x030fea0003c00000 */
.L_x_67:
[----:B------:R-:W-:Y:S01]  /*38f0*/  NOP ;  /* 0x0000000000007918 */ /* 0x000fe20000000000 */
[----:B------:R-:W-:Y:S05]  /*3900*/  EXIT ;  /* 0x000000000000794d */ /* 0x000fea0003800000 */
.L_x_49:
[----:B------:R-:W-:-:S09]  /*3910*/  UISETP.NE.OR UP2, UPT, UR8, 0x3, !UP2 ;  /* 0x000000030800788c */ /* 0x000fd2000d745670 */
[----:B------:R-:W-:Y:S05]  /*3920*/  BRA.U UP2, `(.L_x_68) ;  /* 0x0000001102087547 */ /* 0x000fea000b800000 */
[----:B------:R-:W1:Y:S01]  /*3930*/  LDC R0, c[0x0][0xb30] ;  /* 0x0002cc00ff007b82 */ /* 0x000e620000000800 */
[----:B------:R-:W2:Y:S01]  /*3940*/  LDCU.64 UR8, c[0x0][0x888] ;  /* 0x00011100ff0877ac */ /* 0x000ea20008000a00 */
[----:B------:R-:W-:Y:S02]  /*3950*/  HFMA2 R27, -RZ, RZ, 0, 0 ;  /* 0x00000000ff1b7431 */ /* 0x000fe400000001ff */
[----:B------:R-:W-:Y:S01]  /*3960*/  IMAD.MOV.U32 R29, RZ, RZ, 0x1 ;  /* 0x00000001ff1d7424 */ /* 0x000fe200078e00ff */
[----:B------:R-:W-:Y:S01]  /*3970*/  MOV R25, 0x2000 ;  /* 0x0000200000197802 */ /* 0x000fe20000000f00 */
[----:B------:R-:W4:Y:S01]  /*3980*/  LDCU.64 UR4, c[0x0][0x890] ;  /* 0x00011200ff0477ac */ /* 0x000f220008000a00 */
[----:B------:R-:W-:Y:S01]  /*3990*/  IMAD.MOV.U32 R28, RZ, RZ, RZ ;  /* 0x000000ffff1c7224 */ /* 0x000fe200078e00ff */
[----:B------:R-:W3:Y:S01]  /*39a0*/  LDC R24, c[0x0][0x370] ;  /* 0x0000dc00ff187b82 */ /* 0x000ee20000000800 */
[----:B------:R-:W-:Y:S01]  /*39b0*/  UMOV UR7, 0x400 ;  /* 0x0000040000077882 */ /* 0x000fe20000000000 */
[----:B------:R-:W-:-:S02]  /*39c0*/  UPLOP3.LUT UP1, UPT, UPT, UPT, UPT, 0x40, 0x4 ;  /* 0x000000000004789c */ /* 0x000fc40003f2e870 */
[----:B------:R-:W-:-:S04]  /*39d0*/  ULEA UR7, UR37, UR7, 0x18 ;  /* 0x0000000725077291 */ /* 0x000fc8000f8ec0ff */
[----:B------:R-:W3:Y:S01]  /*39e0*/  LDC R3, c[0x0][0xb0c] ;  /* 0x0002c300ff037b82 */ /* 0x000ee20000000800 */
[----:B------:R-:W-:Y:S02]  /*39f0*/  UIADD3 UR13, UPT, UPT, UR7, 0x68, URZ ;  /* 0x00000068070d7890 */ /* 0x000fe4000fffe0ff */
[----:B--2---:R-:W-:Y:S02]  /*3a00*/  UISETP.NE.U32.AND UP2, UPT, UR8, URZ, UPT ;  /* 0x000000ff0800728c */ /* 0x004fe4000bf45070 */
[----:B------:R-:W-:Y:S02]  /*3a10*/  UIADD3 UR33, UPT, UPT, UR7, 0x50, URZ ;  /* 0x0000005007217890 */ /* 0x000fe4000fffe0ff */
[----:B----4-:R-:W-:Y:S01]  /*3a20*/  UISETP.NE.U32.AND UP3, UPT, UR4, URZ, UPT ;  /* 0x000000ff0400728c */ /* 0x010fe2000bf65070 */
[----:B------:R-:W2:Y:S01]  /*3a30*/  LDC R18, c[0x0][0xb20] ;  /* 0x0002c800ff127b82 */ /* 0x000ea20000000800 */
[----:B-1----:R-:W-:Y:S01]  /*3a40*/  ISETP.NE.AND P1, PT, R0, 0x1, PT ;  /* 0x000000010000780c */ /* 0x002fe20003f25270 */
[----:B------:R-:W-:-:S02]  /*3a50*/  UISETP.NE.AND.EX UP2, UPT, UR9, URZ, UPT, UP2 ;  /* 0x000000ff0900728c */ /* 0x000fc4000bf45320 */
[----:B------:R-:W-:Y:S02]  /*3a60*/  UIADD3 UR25, UPT, UPT, UR7, 0x58, URZ ;  /* 0x0000005807197890 */ /* 0x000fe4000fffe0ff */
[----:B------:R-:W-:Y:S02]  /*3a70*/  UIADD3 UR17, UPT, UPT, UR7, 0x60, URZ ;  /* 0x0000006007117890 */ /* 0x000fe4000fffe0ff */
[----:B------:R-:W1:Y:S01]  /*3a80*/  LDC.64 R30, c[0x0][0x348] ;  /* 0x0000d200ff1e7b82 */ /* 0x000e620000000a00 */
[----:B------:R-:W-:Y:S02]  /*3a90*/  UPRMT UR13, UR37, 0x654, UR13 ;  /* 0x00000654250d7896 */ /* 0x000fe4000800000d */
[----:B------:R-:W-:-:S05]  /*3aa0*/  UISETP.NE.AND.EX UP3, UPT, UR5, URZ, UPT, UP3 ;  /* 0x000000ff0500728c */ /* 0x000fca000bf65330 */
[----:B------:R-:W4:Y:S08]  /*3ab0*/  LDC.64 R16, c[0x0][0xb10] ;  /* 0x0002c400ff107b82 */ /* 0x000f300000000a00 */
[----:B------:R-:W1:Y:S08]  /*3ac0*/  LDC.64 R6, c[0x0][0xb18] ;  /* 0x0002c600ff067b82 */ /* 0x000e700000000a00 */
[----:B------:R-:W1:Y:S08]  /*3ad0*/  LDC.64 R4, c[0x0][0xb28] ;  /* 0x0002ca00ff047b82 */ /* 0x000e700000000a00 */
[----:B--23--:R-:W1:Y:S02]  /*3ae0*/  LDC R19, c[0x0][0x374] ;  /* 0x0000dd00ff137b82 */ /* 0x00ce640000000800 */
.L_x_79:
[C---:B------:R-:W-:Y:S02]  /*3af0*/  LEA R0, R28.reuse, UR7, 0x3 ;  /* 0x000000071c007c11 */ /* 0x040fe4000f8e18ff */
[----:B------:R-:W-:Y:S02]  /*3b00*/  SHF.L.U32 R2, R27, 0x1f, RZ ;  /* 0x0000001f1b027819 */ /* 0x000fe400000006ff */
[----:B------:R-:W-:Y:S02]  /*3b10*/  LEA R20, R28, UR7, 0x4 ;  /* 0x000000071c147c11 */ /* 0x000fe4000f8e20ff */
[----:B--2---:R-:W2:Y:S02]  /*3b20*/  SYNCS.PHASECHK.TRANS64.TRYWAIT P0, [R0+URZ+0xa0], R2 ;  /* 0x0000a002000075a7 */ /* 0x004ea400080011ff */
[----:B--2---:R-:W-:Y:S05]  /*3b30*/  @!P0 BRA `(.L_x_69) ;  /* 0x0000005400fc8947 */ /* 0x004fea0003800000 */
.L_x_161:
[----:B------:R-:W-:Y:S01]  /*3b40*/  ISETP.GE.AND P0, PT, R40, 0x1, PT ;  /* 0x000000012800780c */ /* 0x000fe20003f06270 */
[----:B------:R-:W3:Y:S01]  /*3b50*/  LDS.128 R20, [R20+0x130] ;  /* 0x0001300014147984 */ /* 0x000ee20000000c00 */
[----:B--2---:R-:W-:Y:S01]  /*3b60*/  VIADD R0, R0, 0xb0 ;  /* 0x000000b000007836 */ /* 0x004fe20000000000 */
[----:B------:R-:W-:Y:S01]  /*3b70*/  @!PT LDS RZ, [RZ] ;  /* 0x00000000fffff984 */ /* 0x000fe20000000800 */
[----:B------:R-:W-:Y:S01]  /*3b80*/  @!PT LDS RZ, [RZ] ;  /* 0x00000000fffff984 */ /* 0x000fe20000000800 */
[----:B------:R-:W-:Y:S01]  /*3b90*/  @!PT LDS RZ, [RZ] ;  /* 0x00000000fffff984 */ /* 0x000fe20000000800 */
[----:B------:R-:W-:Y:S01]  /*3ba0*/  @!PT LDS RZ, [RZ] ;  /* 0x00000000fffff984 */ /* 0x000fe20000000800 */
[----:B------:R2:W-:Y:S06]  /*3bb0*/  MEMBAR.ALL.CTA ;  /* 0x0000000000007992 */ /* 0x0005ec0000008000 */
[----:B--2---:R-:W2:Y:S01]  /*3bc0*/  FENCE.VIEW.ASYNC.S ;  /* 0x00000000000073c6 */ /* 0x004ea20000000000 */
[----:B------:R-:W-:Y:S04]  /*3bd0*/  PRMT R0, RZ, 0x654, R0 ;  /* 0x00000654ff007816 */ /* 0x000fe80000000000 */
[----:B--2---:R2:W-:Y:S01]  /*3be0*/  SYNCS.ARRIVE.TRANS64.RED.A1T0 RZ, [R0+URZ], RZ ;  /* 0x000000ff00ff79a7 */ /* 0x0045e200081004ff */
[----:B---3--:R-:W-:Y:S11]  /*3bf0*/  LOP3.LUT P3, RZ, R22, 0x1, RZ, 0xc0, !PT ;  /* 0x0000000116ff7812 */ /* 0x008ff6000786c0ff */
[----:B------:R-:W-:Y:S02]  /*3c00*/  @!UPT UIADD3 URZ, UPT, UPT, URZ, URZ, URZ ;  /* 0x000000fffffff290 */ /* 0x000fe4000fffe0ff */
[----:B------:R-:W-:Y:S02]  /*3c10*/  @P3 MOV R11, R20 ;  /* 0x00000014000b3202 */ /* 0x000fe40000000f00 */
[----:B------:R-:W-:Y:S01]  /*3c20*/  @P3 LOP3.LUT R10, R21, 0xffff, RZ, 0xc0, !PT ;  /* 0x0000ffff150a3812 */ /* 0x000fe200078ec0ff */
[----:B--2---:R-:W-:Y:S06]  /*3c30*/  @!P0 BRA `(.L_x_70) ;  /* 0x0000000000a48947 */ /* 0x004fec0003800000 */
[-C--:B-1----:R-:W-:Y:S01]  /*3c40*/  IMAD.HI.U32 R0, R19, R7.reuse, RZ ;  /* 0x0000000713007227 */ /* 0x082fe200078e00ff */
[----:B------:R-:W-:Y:S02]  /*3c50*/  ISETP.NE.AND P0, PT, R6, 0x1, PT ;  /* 0x000000010600780c */ /* 0x000fe40003f05270 */
[----:B------:R-:W-:Y:S01]  /*3c60*/  ISETP.NE.AND P2, PT, R40, 0x1, PT ;  /* 0x000000012800780c */ /* 0x000fe20003f45270 */
[----:B----4-:R-:W-:Y:S01]  /*3c70*/  IMAD.HI.U32 R9, R24, R16, RZ ;  /* 0x0000001018097227 */ /* 0x010fe200078e00ff */
[----:B------:R-:W-:Y:S02]  /*3c80*/  SHF.R.U32.HI R0, RZ, R18, R0 ;  /* 0x00000012ff007219 */ /* 0x000fe40000011600 */
[----:B------:R-:W-:Y:S01]  /*3c90*/  ISETP.NE.AND P4, PT, R3, 0x1, PT ;  /* 0x000000010300780c */ /* 0x000fe20003f85270 */
[----:B------:R-:W-:Y:S01]  /*3ca0*/  IMAD.HI.U32 R13, R10, R7, RZ ;  /* 0x000000070a0d7227 */ /* 0x000fe200078e00ff */
[----:B------:R-:W-:Y:S02]  /*3cb0*/  SHF.R.U32.HI R9, RZ, R17, R9 ;  /* 0x00000011ff097219 */ /* 0x000fe40000011609 */
[----:B------:R-:W-:Y:S01]  /*3cc0*/  SEL R0, R19, R0, !P0 ;  /* 0x0000000013007207 */ /* 0x000fe20004000000 */
[----:B------:R-:W-:Y:S01]  /*3cd0*/  IMAD.HI.U32 R12, R11, R16, RZ ;  /* 0x000000100b0c7227 */ /* 0x000fe200078e00ff */
[----:B------:R-:W-:Y:S03]  /*3ce0*/  SEL R9, R24, R9, !P4 ;  /* 0x0000000918097207 */ /* 0x000fe60006000000 */
[-C--:B------:R-:W-:Y:S01]  /*3cf0*/  IMAD.HI.U32 R8, R0, R4.reuse, RZ ;  /* 0x0000000400087227 */ /* 0x080fe200078e00ff */
[----:B------:R-:W-:Y:S03]  /*3d00*/  SHF.R.U32.HI R12, RZ, R17, R12 ;  /* 0x00000011ff0c7219 */ /* 0x000fe6000001160c */
[----:B------:R-:W-:Y:S01]  /*3d10*/  IMAD.HI.U32 R2, R9, R4, RZ ;  /* 0x0000000409027227 */ /* 0x000fe200078e00ff */
[-C--:B------:R-:W-:Y:S02]  /*3d20*/  @P2 SHF.R.U32.HI R0, RZ, R5.reuse, R8 ;  /* 0x00000005ff002219 */ /* 0x080fe40000011608 */
[----:B------:R-:W-:Y:S02]  /*3d30*/  SHF.R.U32.HI R8, RZ, R18, R13 ;  /* 0x00000012ff087219 */ /* 0x000fe4000001160d */
[----:B------:R-:W-:Y:S01]  /*3d40*/  @P2 SHF.R.U32.HI R9, RZ, R5, R2 ;  /* 0x00000005ff092219 */ /* 0x000fe20000011602 */
[----:B------:R-:W-:Y:S01]  /*3d50*/  IMAD R0, R40, R0, RZ ;  /* 0x0000000028007224 */ /* 0x000fe200078e02ff */
[----:B------:R-:W-:Y:S02]  /*3d60*/  SEL R8, R10, R8, !P0 ;  /* 0x000000080a087207 */ /* 0x000fe40004000000 */
[----:B------:R-:W-:Y:S01]  /*3d70*/  SEL R2, R11, R12, !P4 ;  /* 0x0000000c0b027207 */ /* 0x000fe20006000000 */
[----:B------:R-:W-:Y:S01]  /*3d80*/  IMAD R12, R40, R9, RZ ;  /* 0x00000009280c7224 */ /* 0x000fe200078e02ff */
[C---:B------:R-:W-:Y:S01]  /*3d90*/  ISETP.GE.AND P0, PT, R8.reuse, R0, PT ;  /* 0x000000000800720c */ /* 0x040fe20003f06270 */
[----:B------:R-:W-:Y:S03]  /*3da0*/  IMAD.HI.U32 R0, R8, R4, RZ ;  /* 0x0000000408007227 */ /* 0x000fe600078e00ff */
[----:B------:R-:W-:Y:S02]  /*3db0*/  ISETP.GE.OR P0, PT, R2, R12, P0 ;  /* 0x0000000c0200720c */ /* 0x000fe40000706670 */
[-C--:B------:R-:W-:Y:S04]  /*3dc0*/  SHF.R.U32.HI R0, RZ, R5.reuse, R0 ;  /* 0x00000005ff007219 */ /* 0x080fe80000011600 */
[----:B------:R-:W-:Y:S05]  /*3dd0*/  SEL R13, R8, R0, !P2 ;  /* 0x00000000080d7207 */ /* 0x000fea0005000000 */
[----:B------:R-:W-:Y:S02]  /*3de0*/  IMAD.MOV R12, RZ, RZ, -R13 ;  /* 0x000000ffff0c7224 */ /* 0x000fe400078e0a0d */
[----:B------:R-:W-:Y:S04]  /*3df0*/  @!P0 IMAD.HI.U32 R0, R2, R4, RZ ;  /* 0x0000000402008227 */ /* 0x000fe800078e00ff */
[----:B------:R-:W-:Y:S01]  /*3e00*/  IMAD R12, R40, R12, R8 ;  /* 0x0000000c280c7224 */ /* 0x000fe200078e0208 */
[----:B------:R-:W-:Y:S04]  /*3e10*/  @!P0 SHF.R.U32.HI R0, RZ, R5, R0 ;  /* 0x00000005ff008219 */ /* 0x000fe80000011600 */
[----:B------:R-:W-:Y:S04]  /*3e20*/  @!P0 SEL R0, R2, R0, !P2 ;  /* 0x0000000002008207 */ /* 0x000fe80005000000 */
[----:B------:R-:W-:Y:S01]  /*3e30*/  @!P0 IADD3 R13, PT, PT, R13, -R0, RZ ;  /* 0x800000000d0d8210 */ /* 0x000fe20007ffe0ff */
[----:B------:R-:W-:Y:S01]  /*3e40*/  @!P0 IMAD R0, R9, R12, R0 ;  /* 0x0000000c09008224 */ /* 0x000fe200078e0200 */
[----:B------:R-:W-:Y:S01]  /*3e50*/  IADD3 R9, PT, PT, -R8, RZ, RZ ;  /* 0x000000ff08097210 */ /* 0x000fe20007ffe1ff */
[--C-:B------:R-:W-:Y:S02]  /*3e60*/  IMAD.MOV R12, RZ, RZ, -R2.reuse ;  /* 0x000000ffff0c7224 */ /* 0x100fe400078e0a02 */
[----:B------:R-:W-:Y:S02]  /*3e70*/  @!P0 IMAD R8, R13, R40, R2 ;  /* 0x000000280d088224 */ /* 0x000fe400078e0202 */
[----:B------:R-:W-:Y:S02]  /*3e80*/  @!P0 IMAD.MOV.U32 R2, RZ, RZ, R0 ;  /* 0x000000ffff028224 */ /* 0x000fe400078e0000 */
[----:B------:R-:W-:Y:S02]  /*3e90*/  IMAD R11, R3, R12, R11 ;  /* 0x0000000c030b7224 */ /* 0x000fe400078e020b */
[----:B------:R-:W-:Y:S02]  /*3ea0*/  IMAD R10, R6, R9, R10 ;  /* 0x00000009060a7224 */ /* 0x000fe400078e020a */
[----:B------:R-:W-:Y:S02]  /*3eb0*/  IMAD R11, R2, R3, R11 ;  /* 0x00000003020b7224 */ /* 0x000fe400078e020b */
[----:B------:R-:W-:Y:S02]  /*3ec0*/  IMAD R10, R8, R6, R10 ;  /* 0x00000006080a7224 */ /* 0x000fe400078e020a */
.L_x_70:
[----:B------:R-:W-:Y:S05]  /*3ed0*/  BRA.U UP1, `(.L_x_71) ;  /* 0x0000000101107547 */ /* 0x000fea000b800000 */
[----:B------:R-:W-:Y:S04]  /*3ee0*/  MOV R2, UR6 ;  /* 0x0000000600027c02 */ /* 0x000fe80008000f00 */
[----:B------:R-:W-:Y:S04]  /*3ef0*/  SHF.L.U32 R2, R2, 0x1f, RZ ;  /* 0x0000001f02027819 */ /* 0x000fe800000006ff */
[----:B------:R-:W2:Y:S02]  /*3f00*/  SYNCS.PHASECHK.TRANS64.TRYWAIT P0, [UR7+0x98], R2 ;  /* 0x00009802ff0075a7 */ /* 0x000ea40008001107 */
[----:B--2---:R-:W-:Y:S05]  /*3f10*/  @!P0 BRA `(.L_x_72) ;  /* 0x0000005400188947 */ /* 0x004fea0003800000 */
.L_x_71:
[----:B------:R-:W-:Y:S02]  /*3f20*/  R2UR UR35, R15 ;  /* 0x000000000f2372ca */ /* 0x000fe400000e0000 */
[----:B------:R-:W-:Y:S02]  /*3f30*/  R2UR UR34, R14 ;  /* 0x000000000e2272ca */ /* 0x000fe400000e0000 */
[----:B------:R-:W-:Y:S02]  /*3f40*/  ISETP.NE.U32.AND P2, PT, RZ, UR4, PT ;  /* 0x00000004ff007c0c */ /* 0x000fe4000bf45070 */
[----:B------:R-:W-:Y:S02]  /*3f50*/  SHF.L.U32 R14, R29, 0x1f, RZ ;  /* 0x0000001f1d0e7819 */ /* 0x000fe400000006ff */
[----:B------:R-:W-:Y:S05]  /*3f60*/  ISETP.NE.AND.EX P2, PT, RZ, UR5, PT, P2 ;  /* 0x00000005ff007c0c */ /* 0x000fea000bf45320 */
[----:B------:R-:W-:Y:S02]  /*3f70*/  USHF.L.U32 UR35, UR35, 0x7, URZ ;  /* 0x0000000723237899 */ /* 0x000fe400080006ff */
[----:B------:R-:W-:Y:S01]  /*3f80*/  USHF.L.U32 UR34, UR34, 0x7, URZ ;  /* 0x0000000722227899 */ /* 0x000fe200080006ff */
[----:B------:R-:W-:Y:S11]  /*3f90*/  BRA.U !UP3, `(.L_x_73) ;  /* 0x000000010b347547 */ /* 0x000ff6000b800000 */
[----:B------:R-:W-:Y:S01]  /*3fa0*/  UPLOP3.LUT UP0, UPT, UPT, UPT, UP2, 0x80, 0x8 ;  /* 0x000000000008789c */ /* 0x000fe20003f0f020 */
[----:B--2---:R-:W-:Y:S02]  /*3fb0*/  HFMA2 R0, -RZ, RZ, 0, 5.9604644775390625e-08 ;  /* 0x00000001ff007431 */ /* 0x004fe400000001ff */
[----:B------:R-:W-:Y:S03]  /*3fc0*/  IMAD.MOV.U32 R88, RZ, RZ, 0x1 ;  /* 0x00000001ff587424 */ /* 0x000fe600078e00ff */
[----:B------:R-:W-:Y:S05]  /*3fd0*/  PLOP3.LUT P0, PT, PT, PT, UP0, 0x80, 0x8 ;  /* 0x000000000008781c */ /* 0x000fea0003f0f008 */
[----:B------:R-:W2:Y:S01]  /*3fe0*/  @UP0 LDCU.64 UR10, c[0x0][0x888] ;  /* 0x00011100ff0a07ac */ /* 0x000ea20008000a00 */
[----:B------:R-:W-:Y:S07]  /*3ff0*/  @UP0 UIMAD UR8, UR36, UR4, URZ ;  /* 0x00000004240802a4 */ /* 0x000fee000f8e02ff */
[----:B------:R-:W-:Y:S01]  /*4000*/  @!P0 PRMT R88, R0, 0x7610, R88 ;  /* 0x0000761000588816 */ /* 0x000fe20000000058 */
[----:B--2---:R-:W-:Y:S03]  /*4010*/  @UP0 UIMAD.WIDE UR10, UR8, 0x4, UR10 ;  /* 0x00000004080a08a5 */ /* 0x004fe6000f8e020a */
[----:B------:R-:W2:Y:S03]  /*4020*/  @!UP0 LDCU UR8, c[0x0][0x880] ;  /* 0x00011000ff0887ac */ /* 0x000ea60008000800 */
[----:B------:R-:W-:Y:S01]  /*4030*/  IMAD.U32 R8, RZ, RZ, UR10 ;  /* 0x0000000aff087e24 */ /* 0x000fe2000f8e00ff */
[----:B------:R-:W-:Y:S05]  /*4040*/  MOV R9, UR11 ;  /* 0x0000000b00097c02 */ /* 0x000fea0008000f00 */
[----:B-----5:R3:W5:Y:S02]  /*4050*/  @P0 LDG.E R49, desc[UR46][R8.64] ;  /* 0x0000002e08310981 */ /* 0x020764000c1e1900 */
[----:B--23--:R-:W-:Y:S07]  /*4060*/  @!P0 IMAD.U32 R49, RZ, RZ, UR8 ;  /* 0x00000008ff318e24 */ /* 0x00cfee000f8e00ff */
.L_x_73:
[----:B-----5:R-:W-:Y:S01]  /*4070*/  @!P2 FSETP.EQ.AND P0, PT, R49, RZ, PT ;  /* 0x000000ff3100a20b */ /* 0x020fe20003f02000 */
[----:B------:R-:W-:Y:S01]  /*4080*/  @!UPT UIADD3 URZ, UPT, UPT, URZ, URZ, URZ ;  /* 0x000000fffffff290 */ /* 0x000fe2000fffe0ff */
[----:B------:R-:W-:Y:S11]  /*4090*/  @!P2 BRA `(.L_x_74) ;  /* 0x000000000014a947 */ /* 0x000ff60003800000 */
[----:B------:R-:W-:Y:S02]  /*40a0*/  LOP3.LUT P2, RZ, R88, 0xff, RZ, 0xc0, !PT ;  /* 0x000000ff58ff7812 */ /* 0x000fe4000784c0ff */
[----:B------:R-:W-:Y:S04]  /*40b0*/  PLOP3.LUT P0, PT, PT, PT, UP0, 0x80, 0x8 ;  /* 0x000000000008781c */ /* 0x000fe80003f0f008 */
[----:B------:R-:W-:Y:S07]  /*40c0*/  PLOP3.LUT P0, PT, P0, PT, PT, 0x8, 0x80 ;  /* 0x000000000080781c */ /* 0x000fee000070e170 */
[----:B------:R-:W-:Y:S11]  /*40d0*/  @P2 FSETP.EQ.AND P0, PT, R49, RZ, PT ;  /* 0x000000ff3100220b */ /* 0x000ff60003f02000 */
[----:B------:R-:W-:Y:S02]  /*40e0*/  @!UPT UIADD3 URZ, UPT, UPT, URZ, URZ, URZ ;  /* 0x000000fffffff290 */ /* 0x000fe4000fffe0ff */
.L_x_74:
[----:B------:R-:W3:Y:S01]  /*40f0*/  SYNCS.PHASECHK.TRANS64.TRYWAIT P2, [UR7+0x70], R14 ;  /* 0x0000700eff0075a7 */ /* 0x000ee20008041107 */
[----:B------:R-:W-:Y:S04]  /*4100*/  ELECT P4, URZ, PT ;  /* 0x0000000000ff782f */ /* 0x000fe80003880000 */
[----:B------:R-:W-:Y:S11]  /*4110*/  PLOP3.LUT P4, PT, P0, P4, PT, 0xf2, 0x2f ;  /* 0x00000000002f781c */ /* 0x000ff60000789e72 */
[----:B------:R-:W-:Y:S02]  /*4120*/  @!UPT UIADD3 URZ, UPT, UPT, URZ, URZ, URZ ;  /* 0x000000fffffff290 */ /* 0x000fe4000fffe0ff */
[----:B-1----:R-:W-:Y:S05]  /*4130*/  @!P4 IADD3 R8, P0, PT, R30, 0x580, RZ ;  /* 0x000005801e08c810 */ /* 0x002fea0007f1e0ff */
[----:B--2---:R-:W-:Y:S01]  /*4140*/  @!P4 IMAD.X R2, RZ, RZ, R31, P0 ;  /* 0x000000ffff02c224 */ /* 0x004fe200000e061f */
[----:B---3--:R-:W-:Y:S07]  /*4150*/  @!P2 BRA `(.L_x_75) ;  /* 0x0000005000a0a947 */ /* 0x008fee0003800000 */
.L_x_164:
[----:B------:R-:W-:Y:S01]  /*4160*/  @!P4 R2UR UR8, R2 ;  /* 0x000000000208c2ca */ /* 0x000fe200000e0000 */
[----:B------:R-:W-:Y:S01]  /*4170*/  VOTEU.ALL UP1, P4 ;  /* 0x0000000000ff7886 */ /* 0x000fe20002020000 */
[----:B------:R-:W-:Y:S01]  /*4180*/  @!P4 R2UR UR9, R8 ;  /* 0x000000000809c2ca */ /* 0x000fe200000e0000 */
[----:B-1----:R-:W-:Y:S01]  /*4190*/  @!P4 IMAD.MOV.U32 R0, RZ, RZ, 0x2000 ;  /* 0x00002000ff00c424 */ /* 0x002fe200078e00ff */
[----:B------:R-:W-:Y:S01]  /*41a0*/  UMOV UR10, 0x0 ;  /* 0x00000000000a7882 */ /* 0x000fe20000000000 */
[----:B------:R-:W-:Y:S01]  /*41b0*/  UMOV UR11, 0x10000000 ;  /* 0x10000000000b7882 */ /* 0x000fe20000000000 */
[----:B------:R-:W-:Y:S01]  /*41c0*/  @!UP1 UIADD3 UR32, UPT, UPT, UR7, 0x200, URZ ;  /* 0x0000020007209890 */ /* 0x000fe2000fffe0ff */
[----:B------:R-:W-:Y:S06]  /*41d0*/  VOTEU.ALL UP1, P4 ;  /* 0x0000000000ff7886 */ /* 0x000fec0002020000 */
[----:B------:R-:W-:Y:S01]  /*41e0*/  IMAD.U32 R9, RZ, RZ, UR8 ;  /* 0x00000008ff097e24 */ /* 0x000fe2000f8e00ff */
[----:B------:R-:W-:Y:S01]  /*41f0*/  UPRMT UR8, UR37, 0x654, UR33 ;  /* 0x0000065425087896 */ /* 0x000fe20008000021 */
[----:B------:R-:W-:Y:S03]  /*4200*/  IMAD.U32 R8, RZ, RZ, UR9 ;  /* 0x00000009ff087e24 */ /* 0x000fe6000f8e00ff */
[----:B------:R-:W-:Y:S02]  /*4210*/  @!P4 R2UR UR15, R9 ;  /* 0x00000000090fc2ca */ /* 0x000fe400000e0000 */
[----:B------:R-:W-:Y:S02]  /*4220*/  @!P4 R2UR UR14, R8 ;  /* 0x00000000080ec2ca */ /* 0x000fe400000e0000 */
[----:B------:R-:W-:Y:S05]  /*4230*/  @!P4 IADD3 R8, P0, PT, R30, 0x580, RZ ;  /* 0x000005801e08c810 */ /* 0x000fea0007f1e0ff */
[----:B------:R-:W-:Y:S06]  /*4240*/  @!P4 IMAD.X R2, RZ, RZ, R31, P0 ;  /* 0x000000ffff02c224 */ /* 0x000fec00000e061f */
[----:B------:R1:W-:Y:S01]  /*4250*/  @!UP1 UTMALDG.3D [UR32], [UR14], desc[UR10] ;  /* 0x00000a200e0095b4 */ /* 0x0003e20008011000 */
[----:B------:R1:W-:Y:S01]  /*4260*/  @!P4 SYNCS.ARRIVE.TRANS64.RED.A0TR RZ, [UR7+0x50], R0 ;  /* 0x00005000ffffc9a7 */ /* 0x0003e20008300407 */
[----:B------:R-:W-:Y:S01]  /*4270*/  SYNCS.ARRIVE.TRANS64.RED.A1T0 RZ, [UR8], RZ ;  /* 0x000000ffffff79a7 */ /* 0x000fe20008100408 */
[----:B------:R-:W2:Y:S02]  /*4280*/  SYNCS.PHASECHK.TRANS64.TRYWAIT P2, [UR7+0x78], R14 ;  /* 0x0000780eff0075a7 */ /* 0x000ea40008041107 */
[----:B-12---:R-:W-:Y:S05]  /*4290*/  @!P2 BRA `(.L_x_76) ;  /* 0x000000500068a947 */ /* 0x006fea0003800000 */
.L_x_166:
[----:B------:R-:W-:Y:S01]  /*42a0*/  @!P4 R2UR UR8, R2 ;  /* 0x000000000208c2ca */ /* 0x000fe200000e0000 */
[----:B------:R-:W-:Y:S01]  /*42b0*/  VOTEU.ALL UP1, P4 ;  /* 0x0000000000ff7886 */ /* 0x000fe20002020000 */
[----:B------:R-:W-:Y:S01]  /*42c0*/  @!P4 R2UR UR9, R8 ;  /* 0x000000000809c2ca */ /* 0x000fe200000e0000 */
[----:B-1----:R-:W-:Y:S01]  /*42d0*/  @!P4 IMAD.MOV.U32 R0, RZ, RZ, 0x2000 ;  /* 0x00002000ff00c424 */ /* 0x002fe200078e00ff */
[----:B------:R-:W-:Y:S01]  /*42e0*/  UMOV UR10, 0x0 ;  /* 0x00000000000a7882 */ /* 0x000fe20000000000 */
[----:B------:R-:W-:Y:S01]  /*42f0*/  UMOV UR11, 0x10000000 ;  /* 0x10000000000b7882 */ /* 0x000fe20000000000 */
[----:B------:R-:W-:Y:S02]  /*4300*/  @!UP1 UIADD3 UR26, UPT, UPT, UR34, 0x20, URZ ;  /* 0x00000020221a9890 */ /* 0x000fe4000fffe0ff */
[----:B------:R-:W-:Y:S01]  /*4310*/  @!UP1 UIADD3 UR24, UPT, UPT, UR7, 0x2200, URZ ;  /* 0x0000220007189890 */ /* 0x000fe2000fffe0ff */
[----:B------:R-:W-:Y:S01]  /*4320*/  VOTEU.ALL UP1, P4 ;  /* 0x0000000000ff7886 */ /* 0x000fe20002020000 */
[----:B------:R-:W-:Y:S01]  /*4330*/  UMOV UR27, UR35 ;  /* 0x00000023001b7c82 */ /* 0x000fe20008000000 */
[----:B------:R-:W-:Y:S02]  /*4340*/  UMOV UR28, UR36 ;  /* 0x00000024001c7c82 */ /* 0x000fe40008000000 */
        /* <DEDUP_REMOVED lines=12> */
.L_x_168:
[----:B------:R-:W2:Y:S01]  /*4410*/  LDC.64 R12, c[0x0][0xb18] ;  /* 0x0002c600ff0c7b82 */ /* 0x000ea20000000a00 */
[----:B------:R-:W-:Y:S01]  /*4420*/  @!P4 R2UR UR8, R2 ;  /* 0x000000000208c2ca */ /* 0x000fe200000e0000 */
[----:B------:R-:W-:Y:S01]  /*4430*/  VOTEU.ALL UP1, P4 ;  /* 0x0000000000ff7886 */ /* 0x000fe20002020000 */
[----:B------:R-:W-:Y:S01]  /*4440*/  @!P4 R2UR UR9, R8 ;  /* 0x000000000809c2ca */ /* 0x000fe200000e0000 */
[----:B-1----:R-:W-:Y:S01]  /*4450*/  @!P4 IMAD.MOV.U32 R0, RZ, RZ, 0x2000 ;  /* 0x00002000ff00c424 */ /* 0x002fe200078e00ff */
[----:B------:R-:W-:Y:S03]  /*4460*/  UMOV UR10, 0x0 ;  /* 0x00000000000a7882 */ /* 0x000fe60000000000 */
[----:B------:R-:W1:Y:S01]  /*4470*/  @!P1 LDC R2, c[0x0][0xb0c] ;  /* 0x0002c300ff029b82 */ /* 0x000e620000000800 */
[----:B------:R-:W-:Y:S01]  /*4480*/  @!UP1 UIADD3 UR18, UPT, UPT, UR34, 0x40, URZ ;  /* 0x0000004022129890 */ /* 0x000fe2000fffe0ff */
[----:B------:R-:W-:Y:S01]  /*4490*/  @P3 SHF.R.U32.HI R26, RZ, 0x10, R21 ;  /* 0x00000010ff1a3819 */ /* 0x000fe20000011615 */
[----:B------:R-:W-:Y:S01]  /*44a0*/  @!UP1 UIADD3 UR16, UPT, UPT, UR7, 0x4200, URZ ;  /* 0x0000420007109890 */ /* 0x000fe2000fffe0ff */
[----:B------:R-:W-:Y:S01]  /*44b0*/  VIADD R28, R28, 0x1 ;  /* 0x000000011c1c7836 */ /* 0x000fe20000000000 */
[----:B------:R-:W-:Y:S01]  /*44c0*/  VOTEU.ALL UP1, P4 ;  /* 0x0000000000ff7886 */ /* 0x000fe20002020000 */
[----:B------:R-:W-:Y:S01]  /*44d0*/  UMOV UR11, 0x10000000 ;  /* 0x10000000000b7882 */ /* 0x000fe20000000000 */
[----:B------:R-:W-:Y:S01]  /*44e0*/  UMOV UR19, UR35 ;  /* 0x0000002300137c82 */ /* 0x000fe20008000000 */
[----:B------:R-:W-:Y:S01]  /*44f0*/  IMAD.U32 R9, RZ, RZ, UR8 ;  /* 0x00000008ff097e24 */ /* 0x000fe2000f8e00ff */
[----:B------:R-:W-:Y:S01]  /*4500*/  UMOV UR20, UR36 ;  /* 0x0000002400147c82 */ /* 0x000fe20008000000 */
[----:B------:R-:W-:Y:S01]  /*4510*/  IMAD.U32 R8, RZ, RZ, UR9 ;  /* 0x00000009ff087e24 */ /* 0x000fe2000f8e00ff */
[----:B------:R-:W-:Y:S02]  /*4520*/  UPRMT UR8, UR37, 0x654, UR17 ;  /* 0x0000065425087896 */ /* 0x000fe40008000011 */
[----:B------:R-:W-:Y:S02]  /*4530*/  @!P4 R2UR UR15, R9 ;  /* 0x00000000090fc2ca */ /* 0x000fe400000e0000 */
[----:B------:R-:W-:Y:S02]  /*4540*/  @!P4 R2UR UR14, R8 ;  /* 0x00000000080ec2ca */ /* 0x000fe400000e0000 */
[----:B------:R-:W3:Y:S11]  /*4550*/  LDC.64 R8, c[0x0][0xb10] ;  /* 0x0002c400ff087b82 */ /* 0x000ef60000000a00 */
[----:B------:R1:W-:Y:S01]  /*4560*/  @!UP1 UTMALDG.3D [UR16], [UR14], desc[UR10] ;  /* 0x00000a100e0095b4 */ /* 0x0003e20008011000 */
[----:B------:R5:W-:Y:S01]  /*4570*/  @!P4 SYNCS.ARRIVE.TRANS64.RED.A0TR RZ, [UR7+0x60], R0 ;  /* 0x00006000ffffc9a7 */ /* 0x000be20008300407 */
[C---:B---3--:R-:W-:Y:S01]  /*4580*/  @!P1 IMAD.HI.U32 R8, R11.reuse, R8, RZ ;  /* 0x000000080b089227 */ /* 0x048fe200078e00ff */
[----:B--2---:R-:W-:Y:S02]  /*4590*/  @!P1 ISETP.NE.AND P0, PT, R12, 0x1, PT ;  /* 0x000000010c00980c */ /* 0x004fe40003f05270 */
[----:B-1----:R-:W-:Y:S01]  /*45a0*/  @!P1 ISETP.NE.AND P2, PT, R2, 0x1, PT ;  /* 0x000000010200980c */ /* 0x002fe20003f45270 */
[----:B------:R-:W-:Y:S01]  /*45b0*/  SYNCS.ARRIVE.TRANS64.RED.A1T0 RZ, [UR8], RZ ;  /* 0x000000ffffff79a7 */ /* 0x000fe20008100408 */
[C---:B------:R-:W-:Y:S01]  /*45c0*/  @!P1 IMAD.HI.U32 R13, R10.reuse, R13, RZ ;  /* 0x0000000d0a0d9227 */ /* 0x040fe200078e00ff */
[----:B------:R-:W-:Y:S04]  /*45d0*/  @!P1 SHF.R.U32.HI R8, RZ, R9, R8 ;  /* 0x00000009ff089219 */ /* 0x000fe80000011608 */
[----:B------:R-:W-:Y:S01]  /*45e0*/  @!P1 SEL R8, R11, R8, !P2 ;  /* 0x000000080b089207 */ /* 0x000fe20005000000 */
[----:B------:R-:W1:Y:S01]  /*45f0*/  SYNCS.PHASECHK.TRANS64.TRYWAIT P5, [UR7+0x88], R14 ;  /* 0x0000880eff0075a7 */ /* 0x000e6200080a1107 */
[----:B-----5:R-:W2:Y:S02]  /*4600*/  @!P1 LDC R0, c[0x0][0xb20] ;  /* 0x0002c800ff009b82 */ /* 0x020ea40000000800 */
[----:B--2---:R-:W-:Y:S04]  /*4610*/  @!P1 SHF.R.U32.HI R0, RZ, R0, R13 ;  /* 0x00000000ff009219 */ /* 0x004fe8000001160d */
[----:B------:R-:W-:Y:S05]  /*4620*/  @!P1 SEL R9, R10, R0, !P0 ;  /* 0x000000000a099207 */ /* 0x000fea0004000000 */
[----:B------:R-:W-:Y:S02]  /*4630*/  @!P1 IMAD.IADD R0, R9, 0x1, -R8 ;  /* 0x0000000109009824 */ /* 0x000fe400078e0a08 */
[----:B------:R-:W-:Y:S02]  /*4640*/  @!P1 IMAD.IADD R8, R8, 0x1, -R9 ;  /* 0x0000000108089824 */ /* 0x000fe400078e0a09 */
[----:B------:R-:W-:Y:S02]  /*4650*/  @!P1 IMAD R11, R0, R2, R11 ;  /* 0x00000002000b9224 */ /* 0x000fe400078e020b */
[----:B------:R-:W-:Y:S01]  /*4660*/  @!P1 IMAD R10, R8, R12, R10 ;  /* 0x0000000c080a9224 */ /* 0x000fe200078e020a */
[----:B-1----:R-:W-:Y:S06]  /*4670*/  @!P5 BRA `(.L_x_78) ;  /* 0x0000004c00a0d947 */ /* 0x002fec0003800000 */
.L_x_170:
[----:B------:R-:W-:Y:S01]  /*4680*/  @!P4 IADD3 R2, P0, PT, R30, 0x580, RZ ;  /* 0x000005801e02c810 */ /* 0x000fe20007f1e0ff */
[----:B------:R-:W-:Y:S01]  /*4690*/  VOTEU.ALL UP1, P4 ;  /* 0x0000000000ff7886 */ /* 0x000fe20002020000 */
[----:B------:R-:W-:Y:S01]  /*46a0*/  UMOV UR18, 0x0 ;  /* 0x0000000000127882 */ /* 0x000fe20000000000 */
[----:B------:R-:W-:Y:S01]  /*46b0*/  UMOV UR19, 0x10000000 ;  /* 0x1000000000137882 */ /* 0x000fe20000000000 */
[----:B------:R-:W-:Y:S01]  /*46c0*/  @!P4 R2UR UR9, R2 ;  /* 0x000000000209c2ca */ /* 0x000fe200000e0000 */
[----:B-1----:R-:W-:Y:S01]  /*46d0*/  @!P4 IMAD.X R0, RZ, RZ, R31, P0 ;  /* 0x000000ffff00c224 */ /* 0x002fe200000e061f */
[----:B------:R-:W-:Y:S01]  /*46e0*/  @!UP1 UIADD3 UR10, UPT, UPT, UR34, 0x60, URZ ;  /* 0x00000060220a9890 */ /* 0x000fe2000fffe0ff */
[----:B------:R-:W-:Y:S01]  /*46f0*/  ISETP.NE.AND P0, PT, R28, 0x2, PT ;  /* 0x000000021c00780c */ /* 0x000fe20003f05270 */
[----:B------:R-:W-:Y:S01]  /*4700*/  UMOV UR11, UR35 ;  /* 0x00000023000b7c82 */ /* 0x000fe20008000000 */
[----:B------:R-:W-:Y:S01]  /*4710*/  UMOV UR12, UR36 ;  /* 0x00000024000c7c82 */ /* 0x000fe20008000000 */
[----:B------:R-:W-:Y:S01]  /*4720*/  @!P4 R2UR UR8, R0 ;  /* 0x000000000008c2ca */ /* 0x000fe200000e0000 */
[----:B------:R-:W-:Y:S01]  /*4730*/  IMAD.IADD R14, R10, 0x1, R86 ;  /* 0x000000010a0e7824 */ /* 0x000fe200078e0256 */
[----:B------:R-:W-:Y:S01]  /*4740*/  @P3 R2UR UR36, R26 ;  /* 0x000000001a2432ca */ /* 0x000fe200000e0000 */
[----:B------:R-:W-:Y:S01]  /*4750*/  IMAD.IADD R15, R11, 0x1, R87 ;  /* 0x000000010b0f7824 */ /* 0x000fe200078e0257 */
[----:B------:R-:W-:Y:S02]  /*4760*/  SEL R0, RZ, 0x1, P0 ;  /* 0x00000001ff007807 */ /* 0x000fe40000000000 */
[----:B------:R-:W-:Y:S01]  /*4770*/  LOP3.LUT R29, R29, 0x1, RZ, 0x3c, !PT ;  /* 0x000000011d1d7812 */ /* 0x000fe200078e3cff */
[----:B------:R-:W-:Y:S01]  /*4780*/  IMAD.U32 R8, RZ, RZ, UR9 ;  /* 0x00000009ff087e24 */ /* 0x000fe2000f8e00ff */
[----:B------:R-:W-:Y:S01]  /*4790*/  @!UP1 UIADD3 UR9, UPT, UPT, UR7, 0x68, URZ ;  /* 0x0000006807099890 */ /* 0x000fe2000fffe0ff */
[----:B------:R-:W-:Y:S02]  /*47a0*/  LOP3.LUT R27, R27, R0, RZ, 0x3c, !PT ;  /* 0x000000001b1b7212 */ /* 0x000fe400078e3cff */
[----:B------:R-:W-:Y:S02]  /*47b0*/  SEL R28, R28, RZ, P0 ;  /* 0x000000ff1c1c7207 */ /* 0x000fe40000000000 */
[----:B------:R-:W-:Y:S01]  /*47c0*/  IMAD.U32 R9, RZ, RZ, UR8 ;  /* 0x00000008ff097e24 */ /* 0x000fe2000f8e00ff */
[----:B------:R-:W-:Y:S01]  /*47d0*/  @!P4 R2UR UR14, R8 ;  /* 0x00000000080ec2ca */ /* 0x000fe200000e0000 */
[----:B------:R-:W-:Y:S01]  /*47e0*/  @!UP1 UIADD3 UR8, UPT, UPT, UR7, 0x6200, URZ ;  /* 0x0000620007089890 */ /* 0x000fe2000fffe0ff */
[----:B------:R-:W-:Y:S02]  /*47f0*/  VOTEU.ALL UP1, P4 ;  /* 0x0000000000ff7886 */ /* 0x000fe40002020000 */
[----:B------:R-:W-:Y:S11]  /*4800*/  @!P4 R2UR UR15, R9 ;  /* 0x00000000090fc2ca */ /* 0x000ff600000e0000 */
[----:B------:R-:W-:Y:S02]  /*4810*/  @!UPT UIADD3 URZ, UPT, UPT, URZ, URZ, URZ ;  /* 0x000000fffffff290 */ /* 0x000fe4000fffe0ff */
[----:B------:R2:W-:Y:S01]  /*4820*/  @!UP1 UTMALDG.3D [UR8], [UR14], desc[UR18] ;  /* 0x000012080e0095b4 */ /* 0x0005e20008011000 */
[----:B------:R2:W-:Y:S01]  /*4830*/  @!P4 SYNCS.ARRIVE.TRANS64.RED.A0TR RZ, [UR7+0x68], R25 ;  /* 0x00006819ffffc9a7 */ /* 0x0005e20008300407 */
[----:B------:R-:W-:Y:S01]  /*4840*/  UPLOP3.LUT UP1, UPT, UPT, UPT, UPT, 0x80, 0x8 ;  /* 0x000000000008789c */ /* 0x000fe20003f2f070 */
[----:B------:R-:W-:Y:S01]  /*4850*/  SYNCS.ARRIVE.TRANS64.RED.A1T0 RZ, [UR13], RZ ;  /* 0x000000ffffff79a7 */ /* 0x000fe2000810040d */
[----:B------:R-:W-:Y:S09]  /*4860*/  @P3 BRA `(.L_x_79) ;  /* 0xfffffff000a03947 */ /* 0x000ff2000383ffff */
[----:B------:R-:W-:-:S04]  /*4870*/  SHF.L.U32 R2, R29, 0x1f, RZ ;  /* 0x0000001f1d027819 */ /* 0x000fc800000006ff */
[----:B------:R-:W1:Y:S02]  /*4880*/  SYNCS.PHASECHK.TRANS64.TRYWAIT P0, [UR7+0x70], R2 ;  /* 0x00007002ff0075a7 */ /* 0x000e640008001107 */
[----:B-1----:R-:W-:Y:S05]  /*4890*/  @!P0 BRA `(.L_x_80) ;  /* 0x0000004c00308947 */ /* 0x002fea0003800000 */
.L_x_172:
[----:B------:R-:W3:Y:S02]  /*48a0*/  SYNCS.PHASECHK.TRANS64.TRYWAIT P0, [UR7+0x78], R2 ;  /* 0x00007802ff0075a7 */ /* 0x000ee40008001107 */
[----:B---3--:R-:W-:Y:S05]  /*48b0*/  @!P0 BRA `(.L_x_81) ;  /* 0x0000004c00408947 */ /* 0x008fea0003800000 */
.L_x_174:
[----:B------:R-:W3:Y:S02]  /*48c0*/  SYNCS.PHASECHK.TRANS64.TRYWAIT P0, [UR7+0x80], R2 ;  /* 0x00008002ff0075a7 */ /* 0x000ee40008001107 */
[----:B---3--:R-:W-:Y:S05]  /*48d0*/  @!P0 BRA `(.L_x_82) ;  /* 0x0000004c00508947 */ /* 0x008fea0003800000 */
.L_x_176:
[----:B-1----:R-:W-:-:S07]  /*48e0*/  MOV R0, UR7 ;  /* 0x0000000700007c02 */ /* 0x002fce0008000f00 */
.L_x_83:
[----:B-1----:R-:W-:-:S04]  /*48f0*/  SHF.L.U32 R2, R29, 0x1f, RZ ;  /* 0x0000001f1d027819 */ /* 0x002fc800000006ff */
[----:B------:R1:W3:Y:S03]  /*4900*/  SYNCS.PHASECHK.TRANS64.TRYWAIT P0, [R0+URZ+0x88], R2 ;  /* 0x00008802000075a7 */ /* 0x0002e600080011ff */
[----:B---3--:R-:W-:Y:S05]  /*4910*/  @!P0 NANOSLEEP.SYNCS 0x989680 ;  /* 0x009896800000895d */ /* 0x008fea0003900000 */
[----:B------:R-:W3:Y:S02]  /*4920*/  @!P0 SYNCS.PHASECHK.TRANS64 P0, [R0+URZ+0x88], R2 ;  /* 0x00008802000085a7 */ /* 0x000ee400080010ff */
[----:B--23--:R-:W-:Y:S05]  /*4930*/  @P0 EXIT ;  /* 0x000000000000094d */ /* 0x00cfea0003800000 */
[----:B------:R-:W-:Y:S05]  /*4940*/  BRA `(.L_x_83) ;  /* 0xfffffffc00e87947 */ /* 0x000fea000383ffff */
.L_x_68:
[----:B------:R-:W-:-:S06]  /*4950*/  UISETP.GE.AND UP1, UPT, UR8, 0x4, UPT ;  /* 0x000000040800788c */ /* 0x000fcc000bf26270 */
[----:B------:R-:W-:-:S13]  /*4960*/  PLOP3.LUT P0, PT, PT, PT, UP1, 0x80, 0x8 ;  /* 0x000000000008781c */ /* 0x000fda0003f0f018 */
[----:B------:R-:W-:Y:S05]  /*4970*/  @!P0 EXIT ;  /* 0x000000000000894d */ /* 0x000fea0003800000 */
[----:B------:R-:W-:Y:S01]  /*4980*/  BAR.SYNC.DEFER_BLOCKING 0x6, 0xa0 ;  /* 0x0182800000007b1d */ /* 0x000fe20000010000 */
[C---:B------:R-:W-:Y:S01]  /*4990*/  IMAD.SHL.U32 R2, R101.reuse, 0x20, RZ ;  /* 0x0000002065027824 */ /* 0x040fe200078e00ff */
[C---:B------:R-:W-:Y:S01]  /*49a0*/  SHF.L.U32 R46, R101.reuse, 0x10, RZ ;  /* 0x00000010652e7819 */ /* 0x040fe200000006ff */
[C---:B------:R-:W-:Y:S01]  /*49b0*/  IMAD.SHL.U32 R100, R101.reuse, 0x4, RZ ;  /* 0x0000000465647824 */ /* 0x040fe200078e00ff */
[C---:B------:R-:W-:Y:S01]  /*49c0*/  LOP3.LUT R102, R101.reuse, 0x60, RZ, 0xc0, !PT ;  /* 0x0000006065667812 */ /* 0x040fe200078ec0ff */
[----:B------:R-:W-:Y:S01]  /*49d0*/  HFMA2 R97, -RZ, RZ, 0, 5.9604644775390625e-08 ;  /* 0x00000001ff617431 */ /* 0x000fe200000001ff */
[----:B------:R-:W-:Y:S02]  /*49e0*/  UMOV UR48, 0x400 ;  /* 0x0000040000307882 */ /* 0x000fe40000000000 */
[----:B------:R-:W1:Y:S01]  /*49f0*/  LDC R91, c[0x0][0x370] ;  /* 0x0000dc00ff5b7b82 */ /* 0x000e620000000800 */
[----:B------:R-:W-:Y:S01]  /*4a00*/  ULEA UR48, UR37, UR48, 0x18 ;  /* 0x0000003025307291 */ /* 0x000fe2000f8ec0ff */
[----:B------:R-:W-:Y:S01]  /*4a10*/  LOP3.LUT R3, R2, 0xc0, RZ, 0xc0, !PT ;  /* 0x000000c002037812 */ /* 0x000fe200078ec0ff */
[----:B------:R-:W-:Y:S01]  /*4a20*/  HFMA2 R95, -RZ, RZ, 0, 0 ;  /* 0x00000000ff5f7431 */ /* 0x000fe200000001ff */
[----:B------:R-:W-:Y:S01]  /*4a30*/  LOP3.LUT R99, R101, 0x2, RZ, 0xc0, !PT ;  /* 0x0000000265637812 */ /* 0x000fe200078ec0ff */
[----:B------:R-:W-:Y:S01]  /*4a40*/  UIADD3 UR4, UPT, UPT, UR48, 0x200, URZ ;  /* 0x0000020030047890 */ /* 0x000fe2000fffe0ff */
[----:B------:R-:W-:Y:S01]  /*4a50*/  LOP3.LUT R100, R3, 0x18, R100, 0xf8, !PT ;  /* 0x0000001803647812 */ /* 0x000fe200078ef864 */
[----:B------:R-:W-:Y:S01]  /*4a60*/  IMAD.MOV.U32 R45, RZ, RZ, RZ ;  /* 0x000000ffff2d7224 */ /* 0x000fe200078e00ff */
[----:B------:R-:W2:Y:S01]  /*4a70*/  LDC R42, c[0x0][0xb0c] ;  /* 0x0002c300ff2a7b82 */ /* 0x000ea20000000800 */
[----:B------:R-:W-:Y:S01]  /*4a80*/  LOP3.LUT R46, R46, 0x600000, RZ, 0xc0, !PT ;  /* 0x006000002e2e7812 */ /* 0x000fe200078ec0ff */
[----:B------:R-:W-:Y:S01]  /*4a90*/  IMAD.MOV.U32 R105, RZ, RZ, RZ ;  /* 0x000000ffff697224 */ /* 0x000fe200078e00ff */
[----:B------:R-:W-:Y:S01]  /*4aa0*/  LOP3.LUT R100, R100, 0xf20, R2, 0xf8, !PT ;  /* 0x00000f2064647812 */ /* 0x000fe200078ef802 */
[----:B------:R-:W-:Y:S01]  /*4ab0*/  IMAD.U32 R93, RZ, RZ, UR4 ;  /* 0x00000004ff5d7e24 */ /* 0x000fe2000f8e00ff */
[----:B------:R-:W-:Y:S01]  /*4ac0*/  LOP3.LUT R101, R101, 0x4, RZ, 0xc0, !PT ;  /* 0x0000000465657812 */ /* 0x000fe200078ec0ff */
[----:B------:R-:W4:Y:S01]  /*4ad0*/  LDCU.64 UR52, c[0x0][0x348] ;  /* 0x00006900ff3477ac */ /* 0x000f220008000a00 */
[----:B------:R-:W-:Y:S01]  /*4ae0*/  MOV R96, RZ ;  /* 0x000000ff00607202 */ /* 0x000fe20000000f00 */
[----:B------:R-:W1:Y:S01]  /*4af0*/  LDC R89, c[0x0][0xb20] ;  /* 0x0002c800ff597b82 */ /* 0x000e620000000800 */
[----:B------:R-:W3:Y:S01]  /*4b00*/  LDS R0, [UR48+0x150] ;  /* 0x00015030ff007984 */ /* 0x000ee20008000800 */
[----:B------:R-:W-:Y:S01]  /*4b10*/  IMAD R100, R100, 0x2, R93 ;  /* 0x0000000264647824 */ /* 0x000fe200078e025d */
[----:B------:R-:W1:Y:S03]  /*4b20*/  LDCU.64 UR38, c[0x0][0x888] ;  /* 0x00011100ff2677ac */ /* 0x000e660008000a00 */
[--C-:B------:R-:W-:Y:S01]  /*4b30*/  IMAD R99, R99, -0x10, R100.reuse ;  /* 0xfffffff063637824 */ /* 0x100fe200078e0264 */
[----:B------:R-:W1:Y:S01]  /*4b40*/  LDCU.64 UR44, c[0x0][0x890] ;  /* 0x00011200ff2c77ac */ /* 0x000e620008000a00 */
[----:B------:R-:W1:Y:S01]  /*4b50*/  LDC R41, c[0x0][0xb30] ;  /* 0x0002cc00ff297b82 */ /* 0x000e620000000800 */
[----:B------:R-:W-:Y:S01]  /*4b60*/  IMAD R98, R101, -0x10, R100 ;  /* 0xfffffff065627824 */ /* 0x000fe200078e0264 */
[----:B------:R-:W-:Y:S01]  /*4b70*/  UMOV UR49, URZ ;  /* 0x000000ff00317c82 */ /* 0x000fe20008000000 */
[----:B------:R-:W-:-:S05]  /*4b80*/  UMOV UR51, URZ ;  /* 0x000000ff00337c82 */ /* 0x000fca0008000000 */
[----:B------:R-:W1:Y:S08]  /*4b90*/  LDC.64 R84, c[0x0][0xb10] ;  /* 0x0002c400ff547b82 */ /* 0x000e700000000a00 */
[----:B------:R-:W1:Y:S08]  /*4ba0*/  LDC.64 R38, c[0x0][0xb18] ;  /* 0x0002c600ff267b82 */ /* 0x000e700000000a00 */
[----:B------:R-:W1:Y:S08]  /*4bb0*/  LDC.64 R36, c[0x0][0xb28] ;  /* 0x0002ca00ff247b82 */ /* 0x000e700000000a00 */
[----:B------:R-:W1:Y:S01]  /*4bc0*/  LDC.64 R82, c[0x0][0x8b0] ;  /* 0x00022c00ff527b82 */ /* 0x000e620000000a00 */
[----:B---3--:R-:W-:-:S07]  /*4bd0*/  IMAD.IADD R46, R0, 0x1, R46 ;  /* 0x00000001002e7824 */ /* 0x008fce00078e022e */
[----:B------:R-:W3:Y:S08]  /*4be0*/  LDC.64 R80, c[0x0][0x8a8] ;  /* 0x00022a00ff507b82 */ /* 0x000ef00000000a00 */
[----:B--2-4-:R-:W1:Y:S02]  /*4bf0*/  LDC R90, c[0x0][0x374] ;  /* 0x0000dd00ff5a7b82 */ /* 0x014e640000000800 */
.L_x_127:
[----:B------:R-:W-:Y:S02]  /*4c00*/  LEA R0, R105, UR48, 0x3 ;  /* 0x0000003069007c11 */ /* 0x000fe4000f8e18ff */
[----:B------:R-:W-:Y:S02]  /*4c10*/  SHF.L.U32 R2, R95, 0x1f, RZ ;  /* 0x0000001f5f027819 */ /* 0x000fe400000006ff */
[----:B-1----:R-:W-:Y:S02]  /*4c20*/  LEA R16, R105, UR48, 0x4 ;  /* 0x0000003069107c11 */ /* 0x002fe4000f8e20ff */
[----:B------:R-:W2:Y:S02]  /*4c30*/  SYNCS.PHASECHK.TRANS64.TRYWAIT P0, [R0+URZ+0xa0], R2 ;  /* 0x0000a002000075a7 */ /* 0x000ea400080011ff */
[----:B--23--:R-:W-:Y:S05]  /*4c40*/  @!P0 BRA `(.L_x_84) ;  /* 0x00000048008c8947 */ /* 0x00cfea0003800000 */
.L_x_177:
[----:B------:R-:W4:Y:S01]  /*4c50*/  LDC.64 R10, c[0x0][0xb10] ;  /* 0x0002c400ff0a7b82 */ /* 0x000f220000000a00 */
[----:B------:R-:W3:Y:S01]  /*4c60*/  LDS.128 R16, [R16+0x130] ;  /* 0x0001300010107984 */ /* 0x000ee20000000c00 */
[----:B-1----:R-:W-:Y:S01]  /*4c70*/  ISETP.NE.AND P1, PT, R41, 0x1, PT ;  /* 0x000000012900780c */ /* 0x002fe20003f25270 */
[----:B--2---:R-:W-:Y:S01]  /*4c80*/  VIADD R0, R0, 0xb0 ;  /* 0x000000b000007836 */ /* 0x004fe20000000000 */
[----:B------:R-:W-:Y:S04]  /*4c90*/  ISETP.GE.AND P0, PT, R40, 0x1, PT ;  /* 0x000000012800780c */ /* 0x000fe80003f06270 */
[----:B------:R-:W1:Y:S01]  /*4ca0*/  LDC.64 R8, c[0x0][0xb18] ;  /* 0x0002c600ff087b82 */ /* 0x000e620000000a00 */
[----:B------:R-:W-:Y:S01]  /*4cb0*/  PRMT R0, RZ, 0x654, R0 ;  /* 0x00000654ff007816 */ /* 0x000fe20000000000 */
[----:B------:R-:W-:Y:S01]  /*4cc0*/  @!PT LDS RZ, [RZ] ;  /* 0x00000000fffff984 */ /* 0x000fe20000000800 */
[----:B------:R-:W-:Y:S01]  /*4cd0*/  @!PT LDS RZ, [RZ] ;  /* 0x00000000fffff984 */ /* 0x000fe20000000800 */
[----:B------:R-:W-:Y:S01]  /*4ce0*/  @!PT LDS RZ, [RZ] ;  /* 0x00000000fffff984 */ /* 0x000fe20000000800 */
[----:B------:R-:W-:Y:S01]  /*4cf0*/  @!PT LDS RZ, [RZ] ;  /* 0x00000000fffff984 */ /* 0x000fe20000000800 */
[----:B------:R2:W-:Y:S06]  /*4d00*/  MEMBAR.ALL.CTA ;  /* 0x0000000000007992 */ /* 0x0005ec0000008000 */
[----:B--2---:R-:W2:Y:S01]  /*4d10*/  FENCE.VIEW.ASYNC.S ;  /* 0x00000000000073c6 */ /* 0x004ea20000000000 */
[----:B------:R-:W1:Y:S08]  /*4d20*/  @!P1 LDC R12, c[0x0][0xb20] ;  /* 0x0002c800ff0c9b82 */ /* 0x000e700000000800 */
[----:B------:R-:W1:Y:S01]  /*4d30*/  @!P1 LDC R7, c[0x0][0xb0c] ;  /* 0x0002c300ff079b82 */ /* 0x000e620000000800 */
[----:B--2---:R2:W-:Y:S01]  /*4d40*/  SYNCS.ARRIVE.TRANS64.RED.A1T0 RZ, [R0+URZ], RZ ;  /* 0x000000ff00ff79a7 */ /* 0x0045e200081004ff */
[----:B---3--:R-:W-:Y:S04]  /*4d50*/  LOP3.LUT P4, RZ, R18, 0x1, RZ, 0xc0, !PT ;  /* 0x0000000112ff7812 */ /* 0x008fe8000788c0ff */
[----:B------:R-:W-:Y:S09]  /*4d60*/  P2R R103, PR, RZ, 0x10 ;  /* 0x00000010ff677803 */ /* 0x000ff20000000000 */
[----:B------:R-:W-:Y:S02]  /*4d70*/  @P4 MOV R44, R16 ;  /* 0x00000010002c4202 */ /* 0x000fe40000000f00 */
[----:B------:R-:W-:Y:S01]  /*4d80*/  @P4 LOP3.LUT R43, R17, 0xffff, RZ, 0xc0, !PT ;  /* 0x0000ffff112b4812 */ /* 0x000fe200078ec0ff */
[----:B--2-4-:R-:W-:Y:S06]  /*4d90*/  @!P0 BRA `(.L_x_85) ;  /* 0x0000000000a48947 */ /* 0x014fec0003800000 */
[----:B------:R-:W-:Y:S01]  /*4da0*/  IMAD.HI.U32 R0, R90, R39, RZ ;  /* 0x000000275a007227 */ /* 0x000fe200078e00ff */
[----:B------:R-:W-:Y:S02]  /*4db0*/  ISETP.NE.AND P0, PT, R38, 0x1, PT ;  /* 0x000000012600780c */ /* 0x000fe40003f05270 */
[----:B------:R-:W-:Y:S01]  /*4dc0*/  ISETP.NE.AND P2, PT, R40, 0x1, PT ;  /* 0x000000012800780c */ /* 0x000fe20003f45270 */
[----:B------:R-:W-:Y:S01]  /*4dd0*/  IMAD.HI.U32 R4, R91, R84, RZ ;  /* 0x000000545b047227 */ /* 0x000fe200078e00ff */
[----:B------:R-:W-:Y:S02]  /*4de0*/  SHF.R.U32.HI R0, RZ, R89, R0 ;  /* 0x00000059ff007219 */ /* 0x000fe40000011600 */
[----:B------:R-:W-:Y:S01]  /*4df0*/  ISETP.NE.AND P3, PT, R42, 0x1, PT ;  /* 0x000000012a00780c */ /* 0x000fe20003f65270 */
[----:B------:R-:W-:Y:S01]  /*4e00*/  IMAD.HI.U32 R6, R43, R39, RZ ;  /* 0x000000272b067227 */ /* 0x000fe200078e00ff */
[-C--:B------:R-:W-:Y:S02]  /*4e10*/  SHF.R.U32.HI R4, RZ, R85.reuse, R4 ;  /* 0x00000055ff047219 */ /* 0x080fe40000011604 */
[----:B------:R-:W-:Y:S01]  /*4e20*/  SEL R0, R90, R0, !P0 ;  /* 0x000000005a007207 */ /* 0x000fe20004000000 */
[----:B------:R-:W-:Y:S01]  /*4e30*/  IMAD.HI.U32 R5, R44, R84, RZ ;  /* 0x000000542c057227 */ /* 0x000fe200078e00ff */
[----:B------:R-:W-:Y:S03]  /*4e40*/  SEL R4, R91, R4, !P3 ;  /* 0x000000045b047207 */ /* 0x000fe60005800000 */
[-C--:B------:R-:W-:Y:S01]  /*4e50*/  IMAD.HI.U32 R3, R0, R36.reuse, RZ ;  /* 0x0000002400037227 */ /* 0x080fe200078e00ff */
[----:B------:R-:W-:Y:S03]  /*4e60*/  SHF.R.U32.HI R5, RZ, R85, R5 ;  /* 0x00000055ff057219 */ /* 0x000fe60000011605 */
[----:B------:R-:W-:Y:S01]  /*4e70*/  IMAD.HI.U32 R2, R4, R36, RZ ;  /* 0x0000002404027227 */ /* 0x000fe200078e00ff */
[----:B------:R-:W-:Y:S02]  /*4e80*/  @P2 SHF.R.U32.HI R0, RZ, R37, R3 ;  /* 0x00000025ff002219 */ /* 0x000fe40000011603 */
[----:B------:R-:W-:Y:S02]  /*4e90*/  SHF.R.U32.HI R3, RZ, R89, R6 ;  /* 0x00000059ff037219 */ /* 0x000fe40000011606 */
[----:B------:R-:W-:Y:S01]  /*4ea0*/  @P2 SHF.R.U32.HI R4, RZ, R37, R2 ;  /* 0x00000025ff042219 */ /* 0x000fe20000011602 */
[----:B------:R-:W-:Y:S01]  /*4eb0*/  IMAD R0, R40, R0, RZ ;  /* 0x0000000028007224 */ /* 0x000fe200078e02ff */
[----:B------:R-:W-:Y:S02]  /*4ec0*/  SEL R3, R43, R3, !P0 ;  /* 0x000000032b037207 */ /* 0x000fe40004000000 */
[----:B------:R-:W-:Y:S01]  /*4ed0*/  SEL R2, R44, R5, !P3 ;  /* 0x000000052c027207 */ /* 0x000fe20005800000 */
[----:B------:R-:W-:Y:S01]  /*4ee0*/  IMAD R5, R40, R4, RZ ;  /* 0x0000000428057224 */ /* 0x000fe200078e02ff */
[C---:B------:R-:W-:Y:S01]  /*4ef0*/  ISETP.GE.AND P0, PT, R3.reuse, R0, PT ;  /* 0x000000000300720c */ /* 0x040fe20003f06270 */
[C---:B------:R-:W-:Y:S03]  /*4f00*/  IMAD.HI.U32 R0, R3.reuse, R36, RZ ;  /* 0x0000002403007227 */ /* 0x040fe600078e00ff */
[C---:B------:R-:W-:Y:S02]  /*4f10*/  ISETP.GE.OR P0, PT, R2.reuse, R5, P0 ;  /* 0x000000050200720c */ /* 0x040fe40000706670 */
[----:B------:R-:W-:Y:S04]  /*4f20*/  SHF.R.U32.HI R0, RZ, R37, R0 ;  /* 0x00000025ff007219 */ /* 0x000fe80000011600 */
[C---:B------:R-:W-:Y:S05]  /*4f30*/  SEL R6, R3.reuse, R0, !P2 ;  /* 0x0000000003067207 */ /* 0x040fea0005000000 */
        /* <DEDUP_REMOVED lines=14> */
[----:B------:R-:W-:Y:S07]  /*5020*/  IMAD R43, R3, R38, R43 ;  /* 0x00000026032b7224 */ /* 0x000fee00078e022b */
.L_x_85:
[----:B-1----:R-:W-:Y:S01]  /*5030*/  @!P1 ISETP.NE.AND P0, PT, R8, 0x1, PT ;  /* 0x000000010800980c */ /* 0x002fe20003f05270 */
[----:B------:R-:W-:Y:S01]  /*5040*/  @!P1 IMAD.HI.U32 R2, R43, R9, RZ ;  /* 0x000000092b029227 */ /* 0x000fe200078e00ff */
[----:B------:R-:W-:Y:S01]  /*5050*/  R2UR UR42, R15 ;  /* 0x000000000f2a72ca */ /* 0x000fe200000e0000 */
[----:B------:R-:W-:Y:S01]  /*5060*/  BSSY.RECONVERGENT B6, `(.L_x_86) ;  /* 0x0000031000067945 */ /* 0x000fe20003800200 */
[----:B------:R-:W-:Y:S01]  /*5070*/  R2UR UR41, R14 ;  /* 0x000000000e2972ca */ /* 0x000fe200000e0000 */
[C---:B------:R-:W-:Y:S01]  /*5080*/  @!P1 IMAD.HI.U32 R0, R44.reuse, R10, RZ ;  /* 0x0000000a2c009227 */ /* 0x040fe200078e00ff */
[----:B------:R-:W-:Y:S02]  /*5090*/  @!P1 SHF.R.U32.HI R2, RZ, R12, R2 ;  /* 0x0000000cff029219 */ /* 0x000fe40000011602 */
[----:B------:R-:W-:Y:S01]  /*50a0*/  @!P1 ISETP.NE.AND P2, PT, R7, 0x1, PT ;  /* 0x000000010700980c */ /* 0x000fe20003f45270 */
[----:B------:R-:W-:Y:S01]  /*50b0*/  VIADD R105, R105, 0x1 ;  /* 0x0000000169697836 */ /* 0x000fe20000000000 */
[----:B------:R-:W-:Y:S02]  /*50c0*/  @!P1 SEL R2, R43, R2, !P0 ;  /* 0x000000022b029207 */ /* 0x000fe40004000000 */
[----:B------:R-:W-:Y:S02]  /*50d0*/  @!P1 SHF.R.U32.HI R0, RZ, R11, R0 ;  /* 0x0000000bff009219 */ /* 0x000fe40000011600 */
[----:B------:R-:W-:Y:S01]  /*50e0*/  LOP3.LUT P0, RZ, R93, 0x1b0, RZ, 0xc0, !PT ;  /* 0x000001b05dff7812 */ /* 0x000fe2000780c0ff */
[----:B------:R-:W-:Y:S01]  /*50f0*/  USHF.L.U32 UR42, UR42, 0x7, URZ ;  /* 0x000000072a2a7899 */ /* 0x000fe200080006ff */
[----:B------:R-:W-:Y:S01]  /*5100*/  @!P1 SEL R3, R44, R0, !P2 ;  /* 0x000000002c039207 */ /* 0x000fe20005000000 */
[----:B------:R-:W-:Y:S01]  /*5110*/  USHF.L.U32 UR41, UR41, 0x7, URZ ;  /* 0x0000000729297899 */ /* 0x000fe200080006ff */
[----:B------:R-:W-:Y:S03]  /*5120*/  @P4 SHF.R.U32.HI R94, RZ, 0x10, R17 ;  /* 0x00000010ff5e4819 */ /* 0x000fe60000011611 */
[----:B------:R-:W-:Y:S02]  /*5130*/  @!P1 IMAD.IADD R0, R2, 0x1, -R3 ;  /* 0x0000000102009824 */ /* 0x000fe400078e0a03 */
[----:B------:R-:W-:Y:S02]  /*5140*/  @!P1 IMAD.IADD R2, R3, 0x1, -R2 ;  /* 0x0000000103029824 */ /* 0x000fe400078e0a02 */
[----:B------:R-:W-:Y:S02]  /*5150*/  @!P1 IMAD R44, R0, R7, R44 ;  /* 0x00000007002c9224 */ /* 0x000fe400078e022c */
[----:B------:R-:W-:Y:S01]  /*5160*/  @!P1 IMAD R43, R2, R8, R43 ;  /* 0x00000008022b9224 */ /* 0x000fe200078e022b */
[----:B------:R-:W-:Y:S06]  /*5170*/  @!P0 BRA `(.L_x_87) ;  /* 0x00000000007c8947 */ /* 0x000fec0003800000 */
[----:B------:R-:W1:Y:S01]  /*5180*/  LDCU.64 UR8, c[0x4][0x80] ;  /* 0x01001000ff0877ac */ /* 0x000e620008000a00 */
[----:B------:R-:W-:Y:S01]  /*5190*/  MOV R2, 0x0 ;  /* 0x0000000000027802 */ /* 0x000fe20000000f00 */
[----:B------:R-:W-:Y:S02]  /*51a0*/  HFMA2 R12, -RZ, RZ, 0, 5.9604644775390625e-08 ;  /* 0x00000001ff0c7431 */ /* 0x000fe400000001ff */
[----:B------:R-:W-:Y:S01]  /*51b0*/  IMAD.MOV.U32 R8, RZ, RZ, 0x70 ;  /* 0x00000070ff087424 */ /* 0x000fe200078e00ff */
[----:B------:R2:W3:Y:S01]  /*51c0*/  LDC.64 R14, c[0x4][R2] ;  /* 0x01000000020e7b82 */ /* 0x0004e20000000a00 */
[----:B------:R-:W4:Y:S01]  /*51d0*/  LDCU.64 UR6, c[0x4][0x88] ;  /* 0x01001100ff0677ac */ /* 0x000f220008000a00 */
[----:B------:R-:W-:Y:S01]  /*51e0*/  IMAD.MOV.U32 R13, RZ, RZ, RZ ;  /* 0x000000ffff0d7224 */ /* 0x000fe200078e00ff */
[----:B------:R-:W2:Y:S01]  /*51f0*/  LDCU.64 UR4, c[0x4][0x8] ;  /* 0x01000100ff0477ac */ /* 0x000ea20008000a00 */
[----:B-1----:R-:W-:Y:S01]  /*5200*/  MOV R5, UR9 ;  /* 0x0000000900057c02 */ /* 0x002fe20008000f00 */
[----:B------:R-:W-:Y:S01]  /*5210*/  IMAD.U32 R4, RZ, RZ, UR8 ;  /* 0x00000008ff047e24 */ /* 0x000fe2000f8e00ff */
[----:B----4-:R-:W-:Y:S01]  /*5220*/  MOV R7, UR7 ;  /* 0x0000000700077c02 */ /* 0x010fe20008000f00 */
[----:B------:R-:W-:Y:S01]  /*5230*/  IMAD.U32 R6, RZ, RZ, UR6 ;  /* 0x00000006ff067e24 */ /* 0x000fe2000f8e00ff */
[----:B--2---:R-:W-:Y:S01]  /*5240*/  MOV R11, UR5 ;  /* 0x00000005000b7c02 */ /* 0x004fe20008000f00 */
[----:B------:R-:W-:Y:S02]  /*5250*/  IMAD.U32 R10, RZ, RZ, UR4 ;  /* 0x00000004ff0a7e24 */ /* 0x000fe4000f8e00ff */
[----:B------:R-:W-:Y:S07]  /*5260*/  LEPC R20, `(.L_x_88) ;  /* 0x000000001014794e */ /* 0x000fee0000000000 */
[----:B---3-5:R-:W-:Y:S05]  /*5270*/  CALL.ABS.NOINC R14 ;  /* 0x000000000e007343 */ /* 0x028fea0003c00000 */
.L_x_88:
[----:B------:R-:W1:Y:S01]  /*5280*/  LDCU.64 UR8, c[0x4][0x80] ;  /* 0x01001000ff0877ac */ /* 0x000e620008000a00 */
[----:B------:R-:W2:Y:S01]  /*5290*/  LDC.64 R2, c[0x4][R2] ;  /* 0x0100000002027b82 */ /* 0x000ea20000000a00 */
[----:B------:R-:W-:Y:S02]  /*52a0*/  HFMA2 R12, -RZ, RZ, 0, 5.9604644775390625e-08 ;  /* 0x00000001ff0c7431 */ /* 0x000fe400000001ff */
[----:B------:R-:W-:Y:S02]  /*52b0*/  IMAD.MOV.U32 R8, RZ, RZ, 0x70 ;  /* 0x00000070ff087424 */ /* 0x000fe400078e00ff */
[----:B------:R-:W-:Y:S01]  /*52c0*/  IMAD.MOV.U32 R13, RZ, RZ, RZ ;  /* 0x000000ffff0d7224 */ /* 0x000fe200078e00ff */
[----:B------:R-:W3:Y:S01]  /*52d0*/  LDCU.64 UR6, c[0x4][0x88] ;  /* 0x01001100ff0677ac */ /* 0x000ee20008000a00 */
[----:B------:R-:W4:Y:S01]  /*52e0*/  LDCU.64 UR4, c[0x4][0x8] ;  /* 0x01000100ff0477ac */ /* 0x000f220008000a00 */
[----:B-1----:R-:W-:Y:S02]  /*52f0*/  MOV R4, UR8 ;  /* 0x0000000800047c02 */ /* 0x002fe40008000f00 */
[----:B------:R-:W-:Y:S02]  /*5300*/  MOV R5, UR9 ;  /* 0x0000000900057c02 */ /* 0x000fe40008000f00 */
[----:B---3--:R-:W-:Y:S01]  /*5310*/  MOV R7, UR7 ;  /* 0x0000000700077c02 */ /* 0x008fe20008000f00 */
[----:B------:R-:W-:Y:S01]  /*5320*/  IMAD.U32 R6, RZ, RZ, UR6 ;  /* 0x00000006ff067e24 */ /* 0x000fe2000f8e00ff */
[----:B----4-:R-:W-:Y:S01]  /*5330*/  MOV R11, UR5 ;  /* 0x00000005000b7c02 */ /* 0x010fe20008000f00 */
[----:B------:R-:W-:Y:S02]  /*5340*/  IMAD.U32 R10, RZ, RZ, UR4 ;  /* 0x00000004ff0a7e24 */ /* 0x000fe4000f8e00ff */
[----:B------:R-:W-:Y:S07]  /*5350*/  LEPC R20, `(.L_x_87) ;  /* 0x000000001014794e */ /* 0x000fee0000000000 */
[----:B--2---:R-:W-:Y:S05]  /*5360*/  CALL.ABS.NOINC R2 ;  /* 0x0000000002007343 */ /* 0x004fea0003c00000 */
.L_x_87:
[----:B------:R-:W-:Y:S05]  /*5370*/  BSYNC.RECONVERGENT B6 ;  /* 0x0000000000067941 */ /* 0x000fea0003800200 */
.L_x_86:
[----:B------:R-:W-:Y:S01]  /*5380*/  ISETP.NE.U32.AND P4, PT, R82, RZ, PT ;  /* 0x000000ff5200720c */ /* 0x000fe20003f85070 */
[----:B------:R-:W-:Y:S01]  /*5390*/  UISETP.NE.AND UP2, UPT, UR50, URZ, UPT ;  /* 0x000000ff3200728c */ /* 0x000fe2000bf45270 */
[----:B------:R-:W-:Y:S01]  /*53a0*/  ISETP.NE.U32.AND P2, PT, RZ, UR38, PT ;  /* 0x00000026ff007c0c */ /* 0x000fe2000bf45070 */
[----:B------:R-:W-:Y:S01]  /*53b0*/  UISETP.NE.U32.AND UP1, UPT, UR44, URZ, UPT ;  /* 0x000000ff2c00728c */ /* 0x000fe2000bf25070 */
[----:B------:R-:W-:Y:S01]  /*53c0*/  ISETP.NE.AND.EX P4, PT, R83, RZ, PT, P4 ;  /* 0x000000ff5300720c */ /* 0x000fe20003f85340 */
[----:B------:R-:W-:Y:S01]  /*53d0*/  UPLOP3.LUT UP0, UPT, UPT, UPT, UPT, 0x40, 0x4 ;  /* 0x000000000004789c */ /* 0x000fe20003f0e870 */
[----:B------:R-:W-:Y:S01]  /*53e0*/  ISETP.NE.AND.EX P2, PT, RZ, UR39, PT, P2 ;  /* 0x00000027ff007c0c */ /* 0x000fe2000bf45320 */
[----:B------:R-:W-:Y:S01]  /*53f0*/  UISETP.NE.AND.EX UP1, UPT, UR45, URZ, UPT, UP1 ;  /* 0x000000ff2d00728c */ /* 0x000fe2000bf25310 */
[----:B------:R-:W-:Y:S04]  /*5400*/  PLOP3.LUT P1, PT, PT, PT, UP2, 0x80, 0x8 ;  /* 0x000000000008781c */ /* 0x000fe80003f2f028 */
[----:B------:R-:W-:Y:S06]  /*5410*/  @UP2 UPLOP3.LUT UP0, UPT, UPT, UPT, UP1, 0x80, 0x8 ;  /* 0x000000000008289c */ /* 0x000fec0003f0f010 */
[----:B------:R-:W-:Y:S01]  /*5420*/  PLOP3.LUT P0, PT, PT, PT, UP0, 0x80, 0x8 ;  /* 0x000000000008781c */ /* 0x000fe20003f0f008 */
[----:B------:R-:W-:Y:S01]  /*5430*/  @!UPT UIADD3 URZ, UPT, UPT, URZ, URZ, URZ ;  /* 0x000000fffffff290 */ /* 0x000fe2000fffe0ff */
[----:B------:R-:W-:Y:S11]  /*5440*/  BRA.U !UP1, `(.L_x_89) ;  /* 0x0000000109387547 */ /* 0x000ff6000b800000 */
[----:B------:R-:W-:Y:S01]  /*5450*/  UISETP.NE.U32.AND UP0, UPT, UR38, URZ, UPT ;  /* 0x000000ff2600728c */ /* 0x000fe2000bf05070 */
[----:B------:R-:W-:Y:S02]  /*5460*/  HFMA2 R0, -RZ, RZ, 0, 5.9604644775390625e-08 ;  /* 0x00000001ff007431 */ /* 0x000fe400000001ff */
[----:B------:R-:W-:Y:S01]  /*5470*/  IMAD.MOV.U32 R88, RZ, RZ, 0x1 ;  /* 0x00000001ff587424 */ /* 0x000fe200078e00ff */
[----:B------:R-:W-:Y:S06]  /*5480*/  UISETP.NE.AND.EX UP0, UPT, UR39, URZ, UPT, UP0 ;  /* 0x000000ff2700728c */ /* 0x000fec000bf05300 */
[----:B------:R-:W-:Y:S05]  /*5490*/  PLOP3.LUT P3, PT, PT, PT, UP0, 0x80, 0x8 ;  /* 0x000000000008781c */ /* 0x000fea0003f6f008 */
[----:B------:R-:W1:Y:S01]  /*54a0*/  @UP0 LDCU.64 UR6, c[0x0][0x888] ;  /* 0x00011100ff0607ac */ /* 0x000e620008000a00 */
[----:B------:R-:W-:Y:S07]  /*54b0*/  @UP0 UIMAD UR4, UR36, UR44, URZ ;  /* 0x0000002c240402a4 */ /* 0x000fee000f8e02ff */
[----:B------:R-:W-:Y:S01]  /*54c0*/  @!P3 PRMT R88, R0, 0x7610, R88 ;  /* 0x000076100058b816 */ /* 0x000fe20000000058 */
[----:B-1----:R-:W-:Y:S03]  /*54d0*/  @UP0 UIMAD.WIDE UR6, UR4, 0x4, UR6 ;  /* 0x00000004040608a5 */ /* 0x002fe6000f8e0206 */
[----:B------:R-:W1:Y:S03]  /*54e0*/  @!UP0 LDCU UR4, c[0x0][0x880] ;  /* 0x00011000ff0487ac */ /* 0x000e660008000800 */
[----:B------:R-:W-:Y:S01]  /*54f0*/  IMAD.U32 R2, RZ, RZ, UR6 ;  /* 0x00000006ff027e24 */ /* 0x000fe2000f8e00ff */
[----:B------:R-:W-:Y:S05]  /*5500*/  MOV R3, UR7 ;  /* 0x0000000700037c02 */ /* 0x000fea0008000f00 */
[----:B-----5:R2:W5:Y:S02]  /*5510*/  @P3 LDG.E R49, desc[UR46][R2.64] ;  /* 0x0000002e02313981 */ /* 0x020564000c1e1900 */
[----:B-12---:R-:W-:Y:S02]  /*5520*/  @!P3 IMAD.U32 R49, RZ, RZ, UR4 ;  /* 0x00000004ff31be24 */ /* 0x006fe4000f8e00ff */
.L_x_89:
[----:B------:R-:W-:Y:S05]  /*5530*/  @!P4 BRA `(.L_x_90) ;  /* 0x000000000020c947 */ /* 0x000fea0003800000 */
[----:B------:R-:W-:Y:S04]  /*5540*/  ISETP.NE.U32.AND P3, PT, R80, RZ, PT ;  /* 0x000000ff5000720c */ /* 0x000fe80003f65070 */
[----:B------:R-:W-:Y:S11]  /*5550*/  ISETP.NE.AND.EX P3, PT, R81, RZ, PT, P3 ;  /* 0x000000ff5100720c */ /* 0x000ff60003f65330 */
[----:B------:R-:W-:Y:S02]  /*5560*/  @!UPT UIADD3 URZ, UPT, UPT, URZ, URZ, URZ ;  /* 0x000000fffffff290 */ /* 0x000fe4000fffe0ff */
[----:B------:R-:W1:Y:S01]  /*5570*/  @P3 LDC.64 R2, c[0x0][0x8a8] ;  /* 0x00022a00ff023b82 */ /* 0x000e620000000a00 */
[----:B------:R-:W-:Y:S04]  /*5580*/  @P3 IMAD R0, R82, UR36, RZ ;  /* 0x0000002452003c24 */ /* 0x000fe8000f8e02ff */
[----:B-1----:R-:W-:Y:S05]  /*5590*/  @P3 IMAD.WIDE R2, R0, 0x4, R2 ;  /* 0x0000000400023825 */ /* 0x002fea00078e0202 */
[----:B-----5:R1:W5:Y:S02]  /*55a0*/  @P3 LDG.E R47, desc[UR46][R2.64] ;  /* 0x0000002e022f3981 */ /* 0x020364000c1e1900 */
[----:B-1----:R-:W2:Y:S02]  /*55b0*/  @!P3 LDC R47, c[0x0][0x8a0] ;  /* 0x00022800ff2fbb82 */ /* 0x002ea40000000800 */
.L_x_90:
[----:B-----5:R-:W-:Y:S01]  /*55c0*/  FSETP.NEU.AND P3, PT, R49, RZ, PT ;  /* 0x000000ff3100720b */ /* 0x020fe20003f6d000 */
[----:B------:R-:W-:Y:S01]  /*55d0*/  BSSY B1, `(.L_x_91) ;  /* 0x0000039000017945 */ /* 0x000fe20003800000 */
[----:B------:R-:W-:Y:S01]  /*55e0*/  SEL R3, RZ, 0xffffffff, P2 ;  /* 0xffffffffff037807 */ /* 0x000fe20001000000 */
[----:B------:R-:W-:Y:S01]  /*55f0*/  IMAD.MOV.U32 R66, RZ, RZ, 0x1 ;  /* 0x00000001ff427424 */ /* 0x000fe200078e00ff */
[----:B------:R-:W-:Y:S01]  /*5600*/  @P1 LOP3.LUT P2, RZ, R88, 0xff, RZ, 0xc0, !PT ;  /* 0x000000ff58ff1812 */ /* 0x000fe2000784c0ff */
[----:B------:R-:W-:Y:S01]  /*5610*/  IMAD R48, R45, 0x80, R46 ;  /* 0x000000802d307824 */ /* 0x000fe200078e022e */
[----:B------:R-:W-:Y:S01]  /*5620*/  @P1 SEL R0, RZ, 0xffffffff, P3 ;  /* 0xffffffffff001807 */ /* 0x000fe20001800000 */
[----:B------:R-:W-:Y:S01]  /*5630*/  IMAD R106, R101, -0x10, R99 ;  /* 0xfffffff0656a7824 */ /* 0x000fe200078e0263 */
[----:B------:R-:W-:Y:S01]  /*5640*/  LOP3.LUT R97, R97, 0x1, RZ, 0x3c, !PT ;  /* 0x0000000161617812 */ /* 0x000fe200078e3cff */
[----:B------:R-:W-:Y:S01]  /*5650*/  IMAD.MOV.U32 R65, RZ, RZ, RZ ;  /* 0x000000ffff417224 */ /* 0x000fe200078e00ff */
[----:B------:R-:W-:Y:S02]  /*5660*/  @P0 SEL R0, R3, R0, !P2 ;  /* 0x0000000003000207 */ /* 0x000fe40005000000 */
[----:B------:R-:W-:Y:S02]  /*5670*/  CS2R R78, SRZ ;  /* 0x00000000004e7805 */ /* 0x000fe4000001ff00 */
[----:B------:R-:W-:Y:S02]  /*5680*/  LEA R64, R45, UR48, 0x3 ;  /* 0x000000302d407c11 */ /* 0x000fe4000f8e18ff */
[----:B------:R-:W-:Y:S02]  /*5690*/  CS2R R76, SRZ ;  /* 0x00000000004c7805 */ /* 0x000fe4000001ff00 */
[----:B------:R-:W-:Y:S02]  /*56a0*/  @P1 LOP3.LUT R0, R0, 0x1, RZ, 0xc0, !PT ;  /* 0x0000000100001812 */ /* 0x000fe400078ec0ff */
[----:B------:R-:W-:Y:S02]  /*56b0*/  CS2R R70, SRZ ;  /* 0x0000000000467805 */ /* 0x000fe4000001ff00 */
[----:B------:R-:W-:Y:S02]  /*56c0*/  PLOP3.LUT P2, PT, PT, PT, UP1, 0x80, 0x8 ;  /* 0x000000000008781c */ /* 0x000fe40003f4f018 */
[----:B------:R-:W-:Y:S02]  /*56d0*/  CS2R R68, SRZ ;  /* 0x0000000000447805 */ /* 0x000fe4000001ff00 */
[----:B------:R-:W-:Y:S02]  /*56e0*/  ISETP.NE.U32.OR P5, PT, R0, 0x1, !P1 ;  /* 0x000000010000780c */ /* 0x000fe40004fa5470 */
[----:B------:R-:W-:Y:S02]  /*56f0*/  CS2R R62, SRZ ;  /* 0x00000000003e7805 */ /* 0x000fe4000001ff00 */
[----:B------:R-:W-:Y:S02]  /*5700*/  LOP3.LUT P4, R104, R88, 0xff, RZ, 0xc0, !PT ;  /* 0x000000ff58687812 */ /* 0x000fe4000788c0ff */
[----:B------:R-:W-:Y:S02]  /*5710*/  CS2R R60, SRZ ;  /* 0x00000000003c7805 */ /* 0x000fe4000001ff00 */
[----:B------:R-:W-:Y:S02]  /*5720*/  SEL R2, RZ, 0xffffffff, P3 ;  /* 0xffffffffff027807 */ /* 0x000fe40001800000 */
[----:B------:R-:W-:Y:S02]  /*5730*/  CS2R R58, SRZ ;  /* 0x00000000003a7805 */ /* 0x000fe4000001ff00 */
[----:B------:R-:W-:Y:S02]  /*5740*/  P2R R107, PR, RZ, 0x20 ;  /* 0x00000020ff6b7803 */ /* 0x000fe40000000000 */
[----:B------:R-:W-:Y:S02]  /*5750*/  CS2R R56, SRZ ;  /* 0x0000000000387805 */ /* 0x000fe4000001ff00 */
[----:B------:R-:W-:Y:S02]  /*5760*/  @P2 SEL R2, R3, R2, !P4 ;  /* 0x0000000203022207 */ /* 0x000fe40006000000 */
[----:B------:R-:W-:Y:S02]  /*5770*/  @P5 SHF.L.U32 R0, R97, 0x1f, RZ ;  /* 0x0000001f61005819 */ /* 0x000fe400000006ff */
[----:B------:R-:W-:Y:S02]  /*5780*/  LOP3.LUT R2, R2, 0x1, RZ, 0xc0, !PT ;  /* 0x0000000102027812 */ /* 0x000fe400078ec0ff */
[----:B------:R1:W3:Y:S02]  /*5790*/  @P5 SYNCS.PHASECHK.TRANS64.TRYWAIT P1, [UR48+0x50], R0 ;  /* 0x00005000ff0055a7 */ /* 0x0002e40008021130 */
[----:B------:R-:W-:Y:S04]  /*57a0*/  ISETP.NE.U32.AND P2, PT, R2, 0x1, PT ;  /* 0x000000010200780c */ /* 0x000fe80003f45070 */
[----:B------:R-:W-:Y:S02]  /*57b0*/  P2R R67, PR, RZ, 0x4 ;  /* 0x00000004ff437803 */ /* 0x000fe40000000000 */
[----:B-1----:R-:W-:Y:S04]  /*57c0*/  SHF.L.U32 R0, R96, 0x1f, RZ ;  /* 0x0000001f60007819 */ /* 0x002fe800000006ff */
[----:B------:R1:W4:Y:S01]  /*57d0*/  SYNCS.PHASECHK.TRANS64.TRYWAIT P0, [R64+URZ+0xc0], R0 ;  /* 0x0000c000400075a7 */ /* 0x00032200080011ff */
[----:B---3--:R-:W-:Y:S01]  /*57e0*/  @P5 SEL R66, RZ, 0x1, !P1 ;  /* 0x00000001ff425807 */ /* 0x008fe20004800000 */
[----:B-1----:R-:W-:Y:S06]  /*57f0*/  @!P5 BRA `(.L_x_92) ;  /* 0x000000000058d947 */ /* 0x002fec0003800000 */
[----:B------:R-:W-:Y:S01]  /*5800*/  IMAD.MOV.U32 R79, RZ, RZ, RZ ;  /* 0x000000ffff4f7224 */ /* 0x000fe200078e00ff */
[----:B------:R-:W-:Y:S01]  /*5810*/  ISETP.NE.AND P1, PT, R66, RZ, PT ;  /* 0x000000ff4200720c */ /* 0x000fe20003f25270 */
[----:B------:R-:W-:Y:S01]  /*5820*/  BSSY B0, `(.L_x_93) ;  /* 0x000000c000007945 */ /* 0x000fe20003800000 */
[----:B------:R-:W-:Y:S02]  /*5830*/  CS2R R58, SRZ ;  /* 0x00000000003a7805 */ /* 0x000fe4000001ff00 */
[----:B------:R-:W-:Y:S02]  /*5840*/  CS2R R56, SRZ ;  /* 0x0000000000387805 */ /* 0x000fe4000001ff00 */
[----:B------:R-:W-:Y:S02]  /*5850*/  CS2R R62, SRZ ;  /* 0x00000000003e7805 */ /* 0x000fe4000001ff00 */
[----:B------:R-:W-:Y:S02]  /*5860*/  CS2R R60, SRZ ;  /* 0x00000000003c7805 */ /* 0x000fe4000001ff00 */
[----:B------:R-:W-:Y:S02]  /*5870*/  CS2R R70, SRZ ;  /* 0x0000000000467805 */ /* 0x000fe4000001ff00 */
[----:B------:R-:W-:Y:S02]  /*5880*/  CS2R R68, SRZ ;  /* 0x0000000000447805 */ /* 0x000fe4000001ff00 */
[----:B------:R-:W-:Y:S01]  /*5890*/  CS2R R76, SRZ ;  /* 0x00000000004c7805 */ /* 0x000fe2000001ff00 */
[----:B------:R-:W-:Y:S06]  /*58a0*/  @P1 BRA `(.L_x_94) ;  /* 0x00000000000c1947 */ /* 0x000fec0003800000 */
[----:B------:R-:W-:Y:S04]  /*58b0*/  SHF.L.U32 R3, R97, 0x1f, RZ ;  /* 0x0000001f61037819 */ /* 0x000fe800000006ff */
[----:B------:R-:W1:Y:S02]  /*58c0*/  SYNCS.PHASECHK.TRANS64.TRYWAIT P1, [UR48+0x50], R3 ;  /* 0x00005003ff0075a7 */ /* 0x000e640008021130 */
[----:B-1----:R-:W-:Y:S05]  /*58d0*/  @!P1 BRA `(.L_x_95) ;  /* 0x0000003c007c9947 */ /* 0x002fea0003800000 */
.L_x_94:
[----:B------:R-:W-:Y:S05]  /*58e0*/  BSYNC B0 ;  /* 0x0000000000007941 */ /* 0x000fea0003800000 */
.L_x_93:
[----:B------:R-:W-:Y:S01]  /*58f0*/  ISETP.NE.AND P1, PT, R67, RZ, PT ;  /* 0x000000ff4300720c */ /* 0x000fe20003f25270 */
[----:B------:R-:W-:Y:S11]  /*5900*/  HFMA2 R65, -RZ, RZ, 0, 5.9604644775390625e-08 ;  /* 0x00000001ff417431 */ /* 0x000ff600000001ff */
[----:B------:R-:W-:Y:S01]  /*5910*/  @!UPT UIADD3 URZ, UPT, UPT, URZ, URZ, URZ ;  /* 0x000000fffffff290 */ /* 0x000fe2000fffe0ff */
[----:B------:R3:W1:Y:S04]  /*5920*/  @P1 LDS.128 R56, [R100] ;  /* 0x0000000064381984 */ /* 0x0006680000000c00 */
[----:B------:R3:W1:Y:S04]  /*5930*/  @P1 LDS.128 R60, [R99+0x10] ;  /* 0x00001000633c1984 */ /* 0x0006680000000c00 */
[----:B------:R3:W1:Y:S04]  /*5940*/  @P1 LDS.128 R68, [R98+0x20] ;  /* 0x0000200062441984 */ /* 0x0006680000000c00 */
[----:B------:R3:W1:Y:S02]  /*5950*/  @P1 LDS.128 R76, [R106+0x30] ;  /* 0x000030006a4c1984 */ /* 0x0006640000000c00 */
.L_x_92:
[----:B------:R-:W-:Y:S05]  /*5960*/  BSYNC B1 ;  /* 0x0000000000017941 */ /* 0x000fea0003800000 */
.L_x_91:
[----:B-1----:R-:W-:Y:S04]  /*5970*/  SHF.R.U32.HI R2, RZ, 0x15, R48 ;  /* 0x00000015ff027819 */ /* 0x002fe80000011630 */
[----:B------:R-:W-:Y:S01]  /*5980*/  LOP3.LUT P1, RZ, R2, 0x3, R92, 0x48, !PT ;  /* 0x0000000302ff7812 */ /* 0x000fe2000782485c */
[----:B------:R-:W-:Y:S01]  /*5990*/  @!UPT UIADD3 URZ, UPT, UPT, URZ, URZ, URZ ;  /* 0x000000fffffff290 */ /* 0x000fe2000fffe0ff */
[----:B----4-:R-:W-:Y:S11]  /*59a0*/  @P0 BRA `(.L_x_96) ;  /* 0x0000000000080947 */ /* 0x010ff60003800000 */
[----:B------:R-:W1:Y:S02]  /*59b0*/  SYNCS.PHASECHK.TRANS64.TRYWAIT P0, [R64+URZ+0xc0], R0 ;  /* 0x0000c000400075a7 */ /* 0x000e6400080011ff */
[----:B-1----:R-:W-:Y:S05]  /*59c0*/  @!P0 BRA `(.L_x_97) ;  /* 0x0000003c00588947 */ /* 0x002fea0003800000 */
.L_x_96:
[----:B------:R-:W-:Y:S05]  /*59d0*/  @!P1 BRA `(.L_x_98) ;  /* 0x0000000000409947 */ /* 0x000fea0003800000 */
[----:B------:R-:W4:Y:S01]  /*59e0*/  LDCU.64 UR8, c[0x4][0x70] ;  /* 0x01000e00ff0877ac */ /* 0x000f220008000a00 */
[----:B------:R-:W-:Y:S01]  /*59f0*/  MOV R3, 0x0 ;  /* 0x0000000000037802 */ /* 0x000fe20000000f00 */
[----:B------:R-:W-:Y:S02]  /*5a00*/  HFMA2 R12, -RZ, RZ, 0, 5.9604644775390625e-08 ;  /* 0x00000001ff0c7431 */ /* 0x000fe400000001ff */
[----:B------:R-:W-:Y:S02]  /*5a10*/  IMAD.MOV.U32 R8, RZ, RZ, 0x192 ;  /* 0x00000192ff087424 */ /* 0x000fe400078e00ff */
[----:B------:R-:W-:Y:S01]  /*5a20*/  IMAD.MOV.U32 R13, RZ, RZ, RZ ;  /* 0x000000ffff0d7224 */ /* 0x000fe200078e00ff */
[----:B------:R-:W5:Y:S01]  /*5a30*/  LDCU.64 UR6, c[0x4][0x78] ;  /* 0x01000f00ff0677ac */ /* 0x000f620008000a00 */
[----:B------:R-:W1:Y:S01]  /*5a40*/  LDC.64 R2, c[0x4][R3] ;  /* 0x0100000003027b82 */ /* 0x000e620000000a00 */
[----:B------:R-:W2:Y:S01]  /*5a50*/  LDCU.64 UR4, c[0x4][0x10] ;  /* 0x01000200ff0477ac */ /* 0x000ea20008000a00 */
[----:B----4-:R-:W-:Y:S01]  /*5a60*/  MOV R5, UR9 ;  /* 0x0000000900057c02 */ /* 0x010fe20008000f00 */
[----:B------:R-:W-:Y:S01]  /*5a70*/  IMAD.U32 R4, RZ, RZ, UR8 ;  /* 0x00000008ff047e24 */ /* 0x000fe2000f8e00ff */
[----:B-----5:R-:W-:Y:S01]  /*5a80*/  MOV R7, UR7 ;  /* 0x0000000700077c02 */ /* 0x020fe20008000f00 */
[----:B------:R-:W-:Y:S01]  /*5a90*/  IMAD.U32 R6, RZ, RZ, UR6 ;  /* 0x00000006ff067e24 */ /* 0x000fe2000f8e00ff */
[----:B--2---:R-:W-:Y:S01]  /*5aa0*/  MOV R11, UR5 ;  /* 0x00000005000b7c02 */ /* 0x004fe20008000f00 */
[----:B------:R-:W-:Y:S02]  /*5ab0*/  IMAD.U32 R10, RZ, RZ, UR4 ;  /* 0x00000004ff0a7e24 */ /* 0x000fe4000f8e00ff */
[----:B------:R-:W-:Y:S07]  /*5ac0*/  LEPC R20, `(.L_x_98) ;  /* 0x000000001014794e */ /* 0x000fee0000000000 */
[----:B-1-3--:R-:W-:Y:S05]  /*5ad0*/  CALL.ABS.NOINC R2 ;  /* 0x0000000002007343 */ /* 0x00afea0003c00000 */
.L_x_98:
[----:B------:R-:W-:Y:S05]  /*5ae0*/  WARPSYNC.ALL ;  /* 0x0000000000007948 */ /* 0x000fea0003800000 */
[----:B------:R-:W-:Y:S01]  /*5af0*/  R2UR UR4, R48 ;  /* 0x00000000300472ca */ /* 0x000fe200000e0000 */
[--C-:B------:R-:W-:Y:S01]  /*5b00*/  HADD2.F32 R50, -RZ, R56.reuse.H0_H0 ;  /* 0x20000038ff327230 */ /* 0x100fe20000004100 */
[----:B------:R-:W-:Y:S01]  /*5b10*/  ISETP.NE.AND P0, PT, R102, RZ, PT ;  /* 0x000000ff6600720c */ /* 0x000fe20003f05270 */
[----:B------:R-:W-:Y:S01]  /*5b20*/  HADD2.F32 R51, -RZ, R56.H1_H1 ;  /* 0x30000038ff337230 */ /* 0x000fe20000004100 */
[----:B------:R-:W-:Y:S01]  /*5b30*/  BSSY.RECONVERGENT B0, `(.L_x_99) ;  /* 0x0000086000007945 */ /* 0x000fe20003800200 */
[--C-:B------:R-:W-:Y:S08]  /*5b40*/  HADD2.F32 R52, -RZ, R57.reuse.H0_H0 ;  /* 0x20000039ff347230 */ /* 0x100ff00000004100 */
[----:B------:R-:W1:Y:S02]  /*5b50*/  LDTM.x32 R4, tmem[UR4] ;  /* 0x00000004000479ee */ /* 0x000e6400082c0000 */
[C---:B-12---:R-:W-:Y:S01]  /*5b60*/  FMUL R0, R47.reuse, R4 ;  /* 0x000000042f007220 */ /* 0x046fe20000400000 */
[C---:B------:R-:W-:Y:S01]  /*5b70*/  FMUL R2, R47.reuse, R5 ;  /* 0x000000052f027220 */ /* 0x040fe20000400000 */
[C---:B------:R-:W-:Y:S01]  /*5b80*/  FMUL R4, R47.reuse, R8 ;  /* 0x000000082f047220 */ /* 0x040fe20000400000 */
[----:B------:R-:W-:Y:S01]  /*5b90*/  FMUL R3, R47, R6 ;  /* 0x000000062f037220 */ /* 0x000fe20000400000 */
[C---:B------:R-:W-:Y:S01]  /*5ba0*/  FFMA R0, R49.reuse, R50, R0 ;  /* 0x0000003231007223 */ /* 0x040fe20000000000 */
[----:B------:R-:W-:Y:S01]  /*5bb0*/  FFMA R2, R49, R51, R2 ;  /* 0x0000003331027223 */ /* 0x000fe20000000002 */
[C---:B------:R-:W-:Y:S01]  /*5bc0*/  FMUL R5, R47.reuse, R9 ;  /* 0x000000092f057220 */ /* 0x040fe20000400000 */
        /* <DEDUP_REMOVED lines=16> */
[----:B------:R-:W-:Y:S02]  /*5cd0*/  HADD2.F32 R32, -RZ, R57.H1_H1 ;  /* 0x30000039ff207230 */ /* 0x000fe40000004100 */
[C---:B------:R-:W-:Y:S01]  /*5ce0*/  FMUL R26, R47.reuse, R30 ;  /* 0x0000001e2f1a7220 */ /* 0x040fe20000400000 */
[----:B------:R-:W-:Y:S01]  /*5cf0*/  FMUL R29, R47, R33 ;  /* 0x000000212f1d7220 */ /* 0x000fe20000400000 */
[--C-:B------:R-:W-:Y:S02]  /*5d00*/  HADD2.F32 R33, -RZ, R58.reuse.H0_H0 ;  /* 0x2000003aff217230 */ /* 0x100fe40000004100 */
[----:B------:R-:W-:Y:S01]  /*5d10*/  FFMA R3, R49, R52, R3 ;  /* 0x0000003431037223 */ /* 0x000fe20000000003 */
[C---:B------:R-:W-:Y:S01]  /*5d20*/  FMUL R7, R47.reuse, R7 ;  /* 0x000000072f077220 */ /* 0x040fe20000400000 */
[----:B------:R-:W-:Y:S01]  /*5d30*/  FMUL R30, R47, R34 ;  /* 0x000000222f1e7220 */ /* 0x000fe20000400000 */
[----:B------:R-:W-:Y:S01]  /*5d40*/  HADD2.F32 R34, -RZ, R58.H1_H1 ;  /* 0x3000003aff227230 */ /* 0x000fe20000004100 */
[----:B------:R-:W-:Y:S01]  /*5d50*/  F2FP.F16.F32.PACK_AB R52, R2, R0 ;  /* 0x000000000234723e */ /* 0x000fe200000000ff */
[--C-:B------:R-:W-:Y:S02]  /*5d60*/  HADD2.F32 R0, -RZ, R59.reuse.H0_H0 ;  /* 0x2000003bff007230 */ /* 0x100fe40000004100 */
[C---:B------:R-:W-:Y:S01]  /*5d70*/  FFMA R7, R49.reuse, R32, R7 ;  /* 0x0000002031077223 */ /* 0x040fe20000000007 */
[----:B------:R-:W-:Y:S02]  /*5d80*/  HADD2.F32 R2, -RZ, R59.H1_H1 ;  /* 0x3000003bff027230 */ /* 0x000fe40000004100 */
[C---:B------:R-:W-:Y:S01]  /*5d90*/  FFMA R4, R49.reuse, R33, R4 ;  /* 0x0000002131047223 */ /* 0x040fe20000000004 */
[C---:B------:R-:W-:Y:S01]  /*5da0*/  FFMA R5, R49.reuse, R34, R5 ;  /* 0x0000002231057223 */ /* 0x040fe20000000005 */
[----:B------:R-:W-:Y:S01]  /*5db0*/  FFMA R6, R49, R0, R6 ;  /* 0x0000000031067223 */ /* 0x000fe20000000006 */
[--C-:B------:R-:W-:Y:S02]  /*5dc0*/  HADD2.F32 R0, -RZ, R60.reuse.H0_H0 ;  /* 0x2000003cff007230 */ /* 0x100fe40000004100 */
[----:B------:R-:W-:Y:S01]  /*5dd0*/  FMUL R11, R47, R11 ;  /* 0x0000000b2f0b7220 */ /* 0x000fe20000400000 */
[----:B------:R-:W-:Y:S01]  /*5de0*/  F2FP.F16.F32.PACK_AB R53, R7, R3 ;  /* 0x000000030735723e */ /* 0x000fe200000000ff */
[--C-:B------:R-:W-:Y:S02]  /*5df0*/  HADD2.F32 R3, -RZ, R61.reuse.H0_H0 ;  /* 0x2000003dff037230 */ /* 0x100fe40000004100 */
[----:B------:R-:W-:Y:S01]  /*5e00*/  FMUL R15, R47, R15 ;  /* 0x0000000f2f0f7220 */ /* 0x000fe20000400000 */
[C---:B------:R-:W-:Y:S01]  /*5e10*/  FFMA R11, R49.reuse, R2, R11 ;  /* 0x00000002310b7223 */ /* 0x040fe2000000000b */
[----:B------:R-:W-:Y:S02]  /*5e20*/  HADD2.F32 R2, -RZ, R60.H1_H1 ;  /* 0x3000003cff027230 */ /* 0x000fe40000004100 */
[----:B------:R-:W-:Y:S01]  /*5e30*/  FFMA R8, R49, R0, R8 ;  /* 0x0000000031087223 */ /* 0x000fe20000000008 */
[----:B------:R-:W-:Y:S02]  /*5e40*/  HADD2.F32 R0, -RZ, R61.H1_H1 ;  /* 0x3000003dff007230 */ /* 0x000fe40000004100 */
[C---:B------:R-:W-:Y:S01]  /*5e50*/  FMUL R19, R47.reuse, R19 ;  /* 0x000000132f137220 */ /* 0x040fe20000400000 */
[----:B------:R-:W-:Y:S01]  /*5e60*/  FMUL R23, R47, R23 ;  /* 0x000000172f177220 */ /* 0x000fe20000400000 */
[C---:B------:R-:W-:Y:S01]  /*5e70*/  FFMA R9, R49.reuse, R2, R9 ;  /* 0x0000000231097223 */ /* 0x040fe20000000009 */
[C---:B------:R-:W-:Y:S01]  /*5e80*/  FFMA R10, R49.reuse, R3, R10 ;  /* 0x00000003310a7223 */ /* 0x040fe2000000000a */
[----:B------:R-:W-:Y:S01]  /*5e90*/  FFMA R15, R49, R0, R15 ;  /* 0x00000000310f7223 */ /* 0x000fe2000000000f */
[--C-:B------:R-:W-:Y:S02]  /*5ea0*/  HADD2.F32 R2, -RZ, R62.reuse.H0_H0 ;  /* 0x2000003eff027230 */ /* 0x100fe40000004100 */
[----:B------:R-:W-:Y:S01]  /*5eb0*/  FMUL R27, R47, R27 ;  /* 0x0000001b2f1b7220 */ /* 0x000fe20000400000 */
[----:B------:R-:W-:Y:S01]  /*5ec0*/  HADD2.F32 R0, -RZ, R62.H1_H1 ;  /* 0x3000003eff007230 */ /* 0x000fe20000004100 */
[----:B------:R-:W-:Y:S01]  /*5ed0*/  F2FP.F16.F32.PACK_AB R54, R5, R4 ;  /* 0x000000040536723e */ /* 0x000fe200000000ff */
[--C-:B------:R-:W-:Y:S02]  /*5ee0*/  HADD2.F32 R3, -RZ, R63.reuse.H0_H0 ;  /* 0x2000003fff037230 */ /* 0x100fe40000004100 */
[C---:B------:R-:W-:Y:S01]  /*5ef0*/  FFMA R12, R49.reuse, R2, R12 ;  /* 0x00000002310c7223 */ /* 0x040fe2000000000c */
[--C-:B------:R-:W-:Y:S02]  /*5f00*/  HADD2.F32 R2, -RZ, R68.reuse.H0_H0 ;  /* 0x20000044ff027230 */ /* 0x100fe40000004100 */
[C---:B------:R-:W-:Y:S01]  /*5f10*/  FFMA R13, R49.reuse, R0, R13 ;  /* 0x00000000310d7223 */ /* 0x040fe2000000000d */
[----:B------:R-:W-:Y:S02]  /*5f20*/  HADD2.F32 R0, -RZ, R63.H1_H1 ;  /* 0x3000003fff007230 */ /* 0x000fe40000004100 */
[----:B------:R-:W-:Y:S01]  /*5f30*/  FFMA R14, R49, R3, R14 ;  /* 0x00000003310e7223 */ /* 0x000fe2000000000e */
[----:B------:R-:W-:Y:S01]  /*5f40*/  HADD2.F32 R3, -RZ, R68.H1_H1 ;  /* 0x30000044ff037230 */ /* 0x000fe20000004100 */
[----:B------:R-:W-:Y:S01]  /*5f50*/  F2FP.F16.F32.PACK_AB R55, R11, R6 ;  /* 0x000000060b37723e */ /* 0x000fe200000000ff */
[----:B------:R-:W-:Y:S01]  /*5f60*/  FMUL R31, R47, R31 ;  /* 0x0000001f2f1f7220 */ /* 0x000fe20000400000 */
[C---:B------:R-:W-:Y:S01]  /*5f70*/  FFMA R19, R49.reuse, R0, R19 ;  /* 0x0000000031137223 */ /* 0x040fe20000000013 */
[--C-:B------:R-:W-:Y:S02]  /*5f80*/  HADD2.F32 R0, -RZ, R69.reuse.H0_H0 ;  /* 0x20000045ff007230 */ /* 0x100fe40000004100 */
[C---:B------:R-:W-:Y:S01]  /*5f90*/  FFMA R16, R49.reuse, R2, R16 ;  /* 0x0000000231107223 */ /* 0x040fe20000000010 */
[----:B------:R1:W-:Y:S01]  /*5fa0*/  STS.128 [R100], R52 ;  /* 0x0000003464007388 */ /* 0x0003e20000000c00 */
[C---:B------:R-:W-:Y:S01]  /*5fb0*/  FFMA R17, R49.reuse, R3, R17 ;  /* 0x0000000331117223 */ /* 0x040fe20000000011 */
[----:B------:R-:W-:Y:S02]  /*5fc0*/  HADD2.F32 R2, -RZ, R69.H1_H1 ;  /* 0x30000045ff027230 */ /* 0x000fe40000004100 */
[----:B------:R-:W-:Y:S01]  /*5fd0*/  FFMA R18, R49, R0, R18 ;  /* 0x0000000031127223 */ /* 0x000fe20000000012 */
[--C-:B------:R-:W-:Y:S01]  /*5fe0*/  HADD2.F32 R0, -RZ, R70.reuse.H0_H0 ;  /* 0x20000046ff007230 */ /* 0x100fe20000004100 */
[----:B------:R-:W-:Y:S01]  /*5ff0*/  F2FP.F16.F32.PACK_AB R8, R9, R8 ;  /* 0x000000080908723e */ /* 0x000fe200000000ff */
[--C-:B------:R-:W-:Y:S02]  /*6000*/  HADD2.F32 R3, -RZ, R71.reuse.H0_H0 ;  /* 0x20000047ff037230 */ /* 0x100fe40000004100 */
[C---:B------:R-:W-:Y:S01]  /*6010*/  FFMA R23, R49.reuse, R2, R23 ;  /* 0x0000000231177223 */ /* 0x040fe20000000017 */
[----:B------:R-:W-:Y:S02]  /*6020*/  HADD2.F32 R2, -RZ, R70.H1_H1 ;  /* 0x30000046ff027230 */ /* 0x000fe40000004100 */
[----:B------:R-:W-:Y:S01]  /*6030*/  FFMA R20, R49, R0, R20 ;  /* 0x0000000031147223 */ /* 0x000fe20000000014 */
[----:B------:R-:W-:Y:S01]  /*6040*/  HADD2.F32 R0, -RZ, R71.H1_H1 ;  /* 0x30000047ff007230 */ /* 0x000fe20000004100 */
[----:B------:R-:W-:Y:S01]  /*6050*/  F2FP.F16.F32.PACK_AB R9, R15, R10 ;  /* 0x0000000a0f09723e */ /* 0x000fe200000000ff */
[----:B------:R-:W-:Y:S02]  /*6060*/  HADD2.F32 R4, -RZ, R79.H0_H0 ;  /* 0x2000004fff047230 */ /* 0x000fe40000004100 */
[C---:B------:R-:W-:Y:S01]  /*6070*/  FFMA R21, R49.reuse, R2, R21 ;  /* 0x0000000231157223 */ /* 0x040fe20000000015 */
[C---:B------:R-:W-:Y:S01]  /*6080*/  FFMA R22, R49.reuse, R3, R22 ;  /* 0x0000000331167223 */ /* 0x040fe20000000016 */
[----:B------:R-:W-:Y:S01]  /*6090*/  FFMA R27, R49, R0, R27 ;  /* 0x00000000311b7223 */ /* 0x000fe2000000001b */
[--C-:B------:R-:W-:Y:S01]  /*60a0*/  HADD2.F32 R2, -RZ, R76.reuse.H0_H0 ;  /* 0x2000004cff027230 */ /* 0x100fe20000004100 */
[----:B------:R-:W-:Y:S01]  /*60b0*/  F2FP.F16.F32.PACK_AB R10, R13, R12 ;  /* 0x0000000c0d0a723e */ /* 0x000fe200000000ff */
[----:B------:R-:W-:Y:S01]  /*60c0*/  HADD2.F32 R0, -RZ, R76.H1_H1 ;  /* 0x3000004cff007230 */ /* 0x000fe20000004100 */
[----:B------:R-:W-:Y:S01]  /*60d0*/  F2FP.F16.F32.PACK_AB R11, R19, R14 ;  /* 0x0000000e130b723e */ /* 0x000fe200000000ff */
[--C-:B------:R-:W-:Y:S02]  /*60e0*/  HADD2.F32 R3, -RZ, R77.reuse.H0_H0 ;  /* 0x2000004dff037230 */ /* 0x100fe40000004100 */
[C---:B------:R-:W-:Y:S01]  /*60f0*/  FFMA R24, R49.reuse, R2, R24 ;  /* 0x0000000231187223 */ /* 0x040fe20000000018 */
[--C-:B------:R-:W-:Y:S02]  /*6100*/  HADD2.F32 R2, -RZ, R78.reuse.H0_H0 ;  /* 0x2000004eff027230 */ /* 0x100fe40000004100 */
[C---:B------:R-:W-:Y:S01]  /*6110*/  FFMA R25, R49.reuse, R0, R25 ;  /* 0x0000000031197223 */ /* 0x040fe20000000019 */
[----:B------:R1:W-:Y:S01]  /*6120*/  STS.128 [R99+0x10], R8 ;  /* 0x0000100863007388 */ /* 0x0003e20000000c00 */
[----:B------:R-:W-:Y:S02]  /*6130*/  HADD2.F32 R0, -RZ, R77.H1_H1 ;  /* 0x3000004dff007230 */ /* 0x000fe40000004100 */
[----:B------:R-:W-:Y:S01]  /*6140*/  FFMA R26, R49, R3, R26 ;  /* 0x00000003311a7223 */ /* 0x000fe2000000001a */
[----:B------:R-:W-:Y:S01]  /*6150*/  HADD2.F32 R3, -RZ, R78.H1_H1 ;  /* 0x3000004eff037230 */ /* 0x000fe20000004100 */
[----:B------:R-:W-:Y:S01]  /*6160*/  F2FP.F16.F32.PACK_AB R16, R17, R16 ;  /* 0x000000101110723e */ /* 0x000fe200000000ff */
[----:B------:R-:W-:Y:S01]  /*6170*/  HADD2.F32 R5, -RZ, R79.H1_H1 ;  /* 0x3000004fff057230 */ /* 0x000fe20000004100 */
[----:B------:R-:W-:Y:S01]  /*6180*/  F2FP.F16.F32.PACK_AB R17, R23, R18 ;  /* 0x000000121711723e */ /* 0x000fe200000000ff */
[----:B------:R-:W-:Y:S01]  /*6190*/  FFMA R31, R49, R0, R31 ;  /* 0x00000000311f7223 */ /* 0x000fe2000000001f */
[----:B------:R-:W-:Y:S01]  /*61a0*/  FMUL R35, R47, R35 ;  /* 0x000000232f237220 */ /* 0x000fe20000400000 */
[----:B------:R-:W-:Y:S01]  /*61b0*/  F2FP.F16.F32.PACK_AB R18, R21, R20 ;  /* 0x000000141512723e */ /* 0x000fe200000000ff */
[----:B------:R-:W-:Y:S01]  /*61c0*/  FFMA R28, R49, R2, R28 ;  /* 0x00000002311c7223 */ /* 0x000fe2000000001c */
[----:B------:R-:W-:Y:S01]  /*61d0*/  F2FP.F16.F32.PACK_AB R19, R27, R22 ;  /* 0x000000161b13723e */ /* 0x000fe200000000ff */
[C---:B------:R-:W-:Y:S01]  /*61e0*/  FFMA R29, R49.reuse, R3, R29 ;  /* 0x00000003311d7223 */ /* 0x040fe2000000001d */
[C---:B------:R-:W-:Y:S01]  /*61f0*/  FFMA R30, R49.reuse, R4, R30 ;  /* 0x00000004311e7223 */ /* 0x040fe2000000001e */
[----:B------:R-:W-:Y:S01]  /*6200*/  FFMA R35, R49, R5, R35 ;  /* 0x0000000531237223 */ /* 0x000fe20000000023 */
[----:B------:R-:W-:Y:S01]  /*6210*/  F2FP.F16.F32.PACK_AB R24, R25, R24 ;  /* 0x000000181918723e */ /* 0x000fe200000000ff */
[----:B------:R1:W-:Y:S01]  /*6220*/  STS.128 [R98+0x20], R16 ;  /* 0x0000201062007388 */ /* 0x0003e20000000c00 */
[----:B------:R-:W-:Y:S02]  /*6230*/  F2FP.F16.F32.PACK_AB R25, R31, R26 ;  /* 0x0000001a1f19723e */ /* 0x000fe400000000ff */
[----:B------:R-:W-:Y:S02]  /*6240*/  F2FP.F16.F32.PACK_AB R26, R29, R28 ;  /* 0x0000001c1d1a723e */ /* 0x000fe400000000ff */
[----:B------:R-:W-:Y:S05]  /*6250*/  F2FP.F16.F32.PACK_AB R27, R35, R30 ;  /* 0x0000001e231b723e */ /* 0x000fea00000000ff */
[----:B------:R1:W-:Y:S01]  /*6260*/  STS.128 [R106+0x30], R24 ;  /* 0x000030186a007388 */ /* 0x0003e20000000c00 */
[----:B------:R-:W-:Y:S01]  /*6270*/  @!PT LDS RZ, [RZ] ;  /* 0x00000000fffff984 */ /* 0x000fe20000000800 */
[----:B------:R-:W-:Y:S01]  /*6280*/  @!PT LDS RZ, [RZ] ;  /* 0x00000000fffff984 */ /* 0x000fe20000000800 */
[----:B------:R-:W-:Y:S01]  /*6290*/  @!PT LDS RZ, [RZ] ;  /* 0x00000000fffff984 */ /* 0x000fe20000000800 */
[----:B------:R-:W-:Y:S01]  /*62a0*/  @!PT LDS RZ, [RZ] ;  /* 0x00000000fffff984 */ /* 0x000fe20000000800 */
[----:B------:R2:W-:Y:S07]  /*62b0*/  MEMBAR.ALL.CTA ;  /* 0x0000000000007992 */ /* 0x0005ee0000008000 */
[----:B--2---:R-:W2:Y:S02]  /*62c0*/  FENCE.VIEW.ASYNC.S ;  /* 0x00000000000073c6 */ /* 0x004ea40000000000 */
[----:B--2---:R-:W-:Y:S06]  /*62d0*/  BAR.SYNC.DEFER_BLOCKING 0x1, 0x80 ;  /* 0x0042000000007b1d */ /* 0x004fec0000010000 */
[----:B------:R-:W-:Y:S05]  /*62e0*/  @P0 BRA `(.L_x_100) ;  /* 0x0000000000280947 */ /* 0x000fea0003800000 */
[----:B------:R-:W-:Y:S02]  /*62f0*/  UIADD3 UR4, UPT, UPT, UR48, 0x200, URZ ;  /* 0x0000020030047890 */ /* 0x000fe4000fffe0ff */
[----:B------:R-:W-:Y:S01]  /*6300*/  UIADD3 UR6, UP0, UPT, UR52, 0x680, URZ ;  /* 0x0000068034067890 */ /* 0x000fe2000ff1e0ff */
[----:B------:R-:W-:Y:S03]  /*6310*/  UMOV UR43, UR36 ;  /* 0x00000024002b7c82 */ /* 0x000fe60008000000 */
[----:B------:R-:W-:Y:S01]  /*6320*/  MOV R93, UR4 ;  /* 0x00000004005d7c02 */ /* 0x000fe20008000f00 */
[----:B------:R-:W-:Y:S03]  /*6330*/  UIADD3.X UR7, UPT, UPT, URZ, UR53, URZ, UP0, !UPT ;  /* 0x00000035ff077290 */ /* 0x000fe600087fe4ff */
[----:B------:R-:W-:Y:S11]  /*6340*/  R2UR UR40, R93 ;  /* 0x000000005d2872ca */ /* 0x000ff600000e0000 */
[----:B------:R-:W-:Y:S02]  /*6350*/  @!UPT UIADD3 URZ, UPT, UPT, URZ, URZ, URZ ;  /* 0x000000fffffff290 */ /* 0x000fe4000fffe0ff */
[----:B------:R2:W-:Y:S01]  /*6360*/  UTMASTG.3D [UR40], [UR6] ;  /* 0x00000028060073b5 */ /* 0x0005e20008010000 */
[----:B------:R0:W-:Y:S01]  /*6370*/  UTMACMDFLUSH ;  /* 0x00000000000079b7 */ /* 0x0001e20000000000 */
[----:B--2---:R-:W-:Y:S04]  /*6380*/  DEPBAR.LE SB0, 0x1 ;  /* 0x000080400000791a */ /* 0x004fe80000000000 */
.L_x_100:
[----:B------:R-:W-:Y:S05]  /*6390*/  BSYNC.RECONVERGENT B0 ;  /* 0x0000000000007941 */ /* 0x000fea0003800200 */
.L_x_99:
[----:B------:R-:W-:Y:S01]  /*63a0*/  BAR.SYNC.DEFER_BLOCKING 0x1, 0x80 ;  /* 0x0042000000007b1d */ /* 0x000fe20000010000 */
[----:B------:R-:W-:Y:S01]  /*63b0*/  ISETP.NE.AND P1, PT, R107, RZ, PT ;  /* 0x000000ff6b00720c */ /* 0x000fe20003f25270 */
[----:B------:R-:W-:Y:S01]  /*63c0*/  UISETP.NE.AND UP0, UPT, UR49, URZ, UPT ;  /* 0x000000ff3100728c */ /* 0x000fe2000bf05270 */
[----:B------:R-:W-:Y:S11]  /*63d0*/  LEA R2, R65, UR48, 0x3 ;  /* 0x0000003041027c11 */ /* 0x000ff6000f8e18ff */
[----:B------:R-:W-:Y:S01]  /*63e0*/  @P1 SHF.L.U32 R3, R97, 0x1f, RZ ;  /* 0x0000001f61031819 */ /* 0x000fe200000006ff */
[----:B------:R-:W-:Y:S06]  /*63f0*/  BRA.U !UP0, `(.L_x_101) ;  /* 0x0000000108247547 */ /* 0x000fec000b800000 */
[----:B------:R-:W-:Y:S01]  /*6400*/  IMAD.U32 R4, RZ, RZ, UR51 ;  /* 0x00000033ff047e24 */ /* 0x000fe2000f8e00ff */
[----:B------:R-:W-:Y:S01]  /*6410*/  MOV R0, UR37 ;  /* 0x0000002500007c02 */ /* 0x000fe20008000f00 */
[----:B------:R-:W-:Y:S03]  /*6420*/  UIADD3 UR51, UPT, UPT, UR51, 0x1, URZ ;  /* 0x0000000133337890 */ /* 0x000fe6000fffe0ff */
[----:B------:R-:W-:Y:S01]  /*6430*/  @P1 LEA R4, R4, UR48, 0x3 ;  /* 0x0000003004041c11 */ /* 0x000fe2000f8e18ff */
[----:B------:R-:W-:Y:S04]  /*6440*/  UISETP.NE.AND UP0, UPT, UR51, 0x4, UPT ;  /* 0x000000043300788c */ /* 0x000fe8000bf05270 */
[----:B------:R-:W-:Y:S01]  /*6450*/  @P1 VIADD R4, R4, 0x70 ;  /* 0x0000007004041836 */ /* 0x000fe20000000000 */
[----:B------:R-:W-:Y:S04]  /*6460*/  USEL UR51, UR51, URZ, UP0 ;  /* 0x000000ff33337287 */ /* 0x000fe80008000000 */
[----:B------:R-:W-:Y:S04]  /*6470*/  @P1 PRMT R0, R0, 0x654, R4 ;  /* 0x0000065400001816 */ /* 0x000fe80000000004 */
[----:B------:R2:W-:Y:S04]  /*6480*/  @P1 SYNCS.ARRIVE.TRANS64.RED.A1T0 RZ, [R0+URZ], RZ ;  /* 0x000000ff00ff19a7 */ /* 0x0005e800081004ff */
.L_x_101:
[----:B------:R-:W4:Y:S01]  /*6490*/  @P1 SYNCS.PHASECHK.TRANS64.TRYWAIT P0, [R2+URZ+0x50], R3 ;  /* 0x00005003020015a7 */ /* 0x000f2200080011ff */
[----:B------:R-:W-:Y:S01]  /*64a0*/  BSSY B1, `(.L_x_102) ;  /* 0x0000016000017945 */ /* 0x000fe20003800000 */
[----:B----4-:R-:W-:Y:S03]  /*64b0*/  @P1 SEL R66, RZ, 0x1, !P0 ;  /* 0x00000001ff421807 */ /* 0x010fe60004000000 */
[----:B------:R-:W-:Y:S05]  /*64c0*/  @!P1 BRA `(.L_x_103) ;  /* 0x00000000004c9947 */ /* 0x000fea0003800000 */
[----:B------:R-:W-:Y:S01]  /*64d0*/  ISETP.NE.AND P0, PT, R66, RZ, PT ;  /* 0x000000ff4200720c */ /* 0x000fe20003f05270 */
[----:B------:R-:W-:Y:S01]  /*64e0*/  BSSY B0, `(.L_x_104) ;  /* 0x000000b000007945 */ /* 0x000fe20003800000 */
[----:B------:R-:W-:Y:S11]  /*64f0*/  ISETP.NE.AND P1, PT, R67, RZ, PT ;  /* 0x000000ff4300720c */ /* 0x000ff60003f25270 */
[----:B------:R-:W-:Y:S02]  /*6500*/  @!UPT UIADD3 URZ, UPT, UPT, URZ, URZ, URZ ;  /* 0x000000fffffff290 */ /* 0x000fe4000fffe0ff */
[C---:B------:R-:W-:Y:S01]  /*6510*/  @P1 IMAD R6, R65.reuse, 0x2000, R100 ;  /* 0x0000200041061824 */ /* 0x040fe200078e0264 */
[C---:B------:R-:W-:Y:S01]  /*6520*/  @P1 LEA R4, R65.reuse, R98, 0xd ;  /* 0x0000006241041211 */ /* 0x040fe200078e68ff */
[C---:B------:R-:W-:Y:S02]  /*6530*/  @P1 IMAD R5, R65.reuse, 0x2000, R99 ;  /* 0x0000200041051824 */ /* 0x040fe400078e0263 */
[----:B------:R-:W-:Y:S01]  /*6540*/  @P1 IMAD R3, R65, 0x2000, R106 ;  /* 0x0000200041031824 */ /* 0x000fe200078e026a */
[----:B------:R-:W-:Y:S06]  /*6550*/  @P0 BRA `(.L_x_105) ;  /* 0x00000000000c0947 */ /* 0x000fec0003800000 */
[----:B--2---:R-:W-:Y:S04]  /*6560*/  SHF.L.U32 R0, R97, 0x1f, RZ ;  /* 0x0000001f61007819 */ /* 0x004fe800000006ff */
[----:B------:R-:W2:Y:S02]  /*6570*/  SYNCS.PHASECHK.TRANS64.TRYWAIT P0, [R2+URZ+0x50], R0 ;  /* 0x00005000020075a7 */ /* 0x000ea400080011ff */
[----:B--2---:R-:W-:Y:S05]  /*6580*/  @!P0 BRA `(.L_x_106) ;  /* 0x00000030007c8947 */ /* 0x004fea0003800000 */
.L_x_105:
[----:B------:R-:W-:Y:S05]  /*6590*/  BSYNC B0 ;  /* 0x0000000000007941 */ /* 0x000fea0003800000 */
.L_x_104:
[----:B------:R-:W-:Y:S02]  /*65a0*/  ISETP.NE.AND P0, PT, R67, RZ, PT ;  /* 0x000000ff4300720c */ /* 0x000fe40003f05270 */
[----:B------:R-:W-:Y:S11]  /*65b0*/  IADD3 R65, PT, PT, R65, 0x1, RZ ;  /* 0x0000000141417810 */ /* 0x000ff60007ffe0ff */
[----:B------:R4:W1:Y:S04]  /*65c0*/  @P0 LDS.128 R56, [R6] ;  /* 0x0000000006380984 */ /* 0x0008680000000c00 */
[----:B------:R4:W1:Y:S04]  /*65d0*/  @P0 LDS.128 R60, [R5+0x10] ;  /* 0x00001000053c0984 */ /* 0x0008680000000c00 */
[----:B------:R4:W1:Y:S04]  /*65e0*/  @P0 LDS.128 R68, [R4+0x20] ;  /* 0x0000200004440984 */ /* 0x0008680000000c00 */
[----:B------:R4:W1:Y:S02]  /*65f0*/  @P0 LDS.128 R76, [R3+0x30] ;  /* 0x00003000034c0984 */ /* 0x0008640000000c00 */
.L_x_103:
[----:B------:R-:W-:Y:S05]  /*6600*/  BSYNC B1 ;  /* 0x0000000000017941 */ /* 0x000fea0003800000 */
.L_x_102:
[----:B--2---:R-:W-:Y:S05]  /*6610*/  VIADD R0, R48, 0x20 ;  /* 0x0000002030007836 */ /* 0x004fea0000000000 */
[----:B------:R-:W-:Y:S04]  /*6620*/  SHF.R.U32.HI R0, RZ, 0x15, R0 ;  /* 0x00000015ff007819 */ /* 0x000fe80000011600 */
[----:B------:R-:W-:Y:S11]  /*6630*/  LOP3.LUT P0, RZ, R0, 0x3, R92, 0x48, !PT ;  /* 0x0000000300ff7812 */ /* 0x000ff6000780485c */
[----:B------:R-:W-:Y:S02]  /*6640*/  @!UPT UIADD3 URZ, UPT, UPT, URZ, URZ, URZ ;  /* 0x000000fffffff290 */ /* 0x000fe4000fffe0ff */
[----:B------:R-:W-:Y:S05]  /*6650*/  @!P0 BRA `(.L_x_107) ;  /* 0x0000000000408947 */ /* 0x000fea0003800000 */
[----:B------:R-:W2:Y:S01]  /*6660*/  LDCU.64 UR8, c[0x4][0x70] ;  /* 0x01000e00ff0877ac */ /* 0x000ea20008000a00 */
[----:B----4-:R-:W-:Y:S01]  /*6670*/  MOV R3, 0x0 ;  /* 0x0000000000037802 */ /* 0x010fe20000000f00 */
[----:B------:R-:W-:Y:S02]  /*6680*/  HFMA2 R12, -RZ, RZ, 0, 5.9604644775390625e-08 ;  /* 0x00000001ff0c7431 */ /* 0x000fe400000001ff */
[----:B-1----:R-:W-:Y:S02]  /*6690*/  IMAD.MOV.U32 R8, RZ, RZ, 0x192 ;  /* 0x00000192ff087424 */ /* 0x002fe400078e00ff */
[----:B------:R-:W-:Y:S01]  /*66a0*/  IMAD.MOV.U32 R13, RZ, RZ, RZ ;  /* 0x000000ffff0d7224 */ /* 0x000fe200078e00ff */
[----:B------:R-:W1:Y:S01]  /*66b0*/  LDCU.64 UR6, c[0x4][0x78] ;  /* 0x01000f00ff0677ac */ /* 0x000e620008000a00 */
[----:B------:R-:W4:Y:S01]  /*66c0*/  LDC.64 R2, c[0x4][R3] ;  /* 0x0100000003027b82 */ /* 0x000f220000000a00 */
[----:B------:R-:W5:Y:S01]  /*66d0*/  LDCU.64 UR4, c[0x4][0x10] ;  /* 0x01000200ff0477ac */ /* 0x000f620008000a00 */
[----:B--2---:R-:W-:Y:S01]  /*66e0*/  MOV R5, UR9 ;  /* 0x0000000900057c02 */ /* 0x004fe20008000f00 */
[----:B------:R-:W-:Y:S01]  /*66f0*/  IMAD.U32 R4, RZ, RZ, UR8 ;  /* 0x00000008ff047e24 */ /* 0x000fe2000f8e00ff */
[----:B-1----:R-:W-:Y:S01]  /*6700*/  MOV R7, UR7 ;  /* 0x0000000700077c02 */ /* 0x002fe20008000f00 */
[----:B------:R-:W-:Y:S01]  /*6710*/  IMAD.U32 R6, RZ, RZ, UR6 ;  /* 0x00000006ff067e24 */ /* 0x000fe2000f8e00ff */
[----:B-----5:R-:W-:Y:S01]  /*6720*/  MOV R11, UR5 ;  /* 0x00000005000b7c02 */ /* 0x020fe20008000f00 */
[----:B------:R-:W-:Y:S02]  /*6730*/  IMAD.U32 R10, RZ, RZ, UR4 ;  /* 0x00000004ff0a7e24 */ /* 0x000fe4000f8e00ff */
[----:B------:R-:W-:Y:S07]  /*6740*/  LEPC R20, `(.L_x_107) ;  /* 0x000000001014794e */ /* 0x000fee0000000000 */
[----:B---34-:R-:W-:Y:S05]  /*6750*/  CALL.ABS.NOINC R2 ;  /* 0x0000000002007343 */ /* 0x018fea0003c00000 */
.L_x_107:
[----:B------:R-:W-:Y:S05]  /*6760*/  WARPSYNC.ALL ;  /* 0x0000000000007948 */ /* 0x000fea0003800000 */
[----:B------:R-:W-:Y:S01]  /*6770*/  R2UR UR4, R48 ;  /* 0x00000000300472ca */ /* 0x000fe200000e0000 */
[--C-:B-1--4-:R-:W-:Y:S01]  /*6780*/  HADD2.F32 R3, -RZ, R56.reuse.H0_H0 ;  /* 0x20000038ff037230 */ /* 0x112fe20000004100 */
[----:B------:R-:W-:Y:S01]  /*6790*/  ISETP.NE.AND P6, PT, R107, RZ, PT ;  /* 0x000000ff6b00720c */ /* 0x000fe20003fc5270 */
[--C-:B------:R-:W-:Y:S01]  /*67a0*/  HADD2.F32 R51, -RZ, R57.reuse.H1_H1 ;  /* 0x30000039ff337230 */ /* 0x100fe20000004100 */
[----:B------:R-:W-:Y:S01]  /*67b0*/  MOV R50, UR51 ;  /* 0x0000003300327c02 */ /* 0x000fe20008000f00 */
[----:B------:R-:W-:Y:S01]  /*67c0*/  BSSY.RECONVERGENT B0, `(.L_x_108) ;  /* 0x000008c000007945 */ /* 0x000fe20003800200 */
[----:B------:R-:W-:Y:S02]  /*67d0*/  MOV R72, UR37 ;  /* 0x0000002500487c02 */ /* 0x000fe40008000f00 */
[----:B------:R-:W-:Y:S05]  /*67e0*/  ISETP.NE.AND P0, PT, R102, RZ, PT ;  /* 0x000000ff6600720c */ /* 0x000fea0003f05270 */
[----:B------:R-:W1:Y:S02]  /*67f0*/  LDTM.x32 R4, tmem[UR4+0x20] ;  /* 0x00002004000479ee */ /* 0x000e6400082c0000 */
[----:B------:R-:W-:Y:S04]  /*6800*/  @P6 LEA R50, R50, UR48, 0x3 ;  /* 0x0000003032326c11 */ /* 0x000fe8000f8e18ff */
[----:B------:R-:W-:Y:S04]  /*6810*/  @P6 IADD3 R50, PT, PT, R50, 0x70, RZ ;  /* 0x0000007032326810 */ /* 0x000fe80007ffe0ff */
[----:B------:R-:W-:Y:S01]  /*6820*/  @P6 PRMT R72, R72, 0x654, R50 ;  /* 0x0000065448486816 */ /* 0x000fe20000000032 */
[----:B------:R-:W-:Y:S02]  /*6830*/  HADD2.F32 R50, -RZ, R57.H0_H0 ;  /* 0x20000039ff327230 */ /* 0x000fe40000004100 */
[C---:B-1----:R-:W-:Y:S01]  /*6840*/  FMUL R0, R47.reuse, R4 ;  /* 0x000000042f007220 */ /* 0x042fe20000400000 */
[----:B------:R-:W-:Y:S02]  /*6850*/  HADD2.F32 R4, -RZ, R56.H1_H1 ;  /* 0x30000038ff047230 */ /* 0x000fe40000004100 */
[C---:B------:R-:W-:Y:S01]  /*6860*/  FMUL R2, R47.reuse, R5 ;  /* 0x000000052f027220 */ /* 0x040fe20000400000 */
[----:B------:R-:W-:Y:S01]  /*6870*/  FMUL R7, R47, R7 ;  /* 0x000000072f077220 */ /* 0x000fe20000400000 */
[----:B------:R-:W-:Y:S01]  /*6880*/  FFMA R0, R49, R3, R0 ;  /* 0x0000000331007223 */ /* 0x000fe20000000000 */
[----:B------:R-:W-:Y:S01]  /*6890*/  FMUL R3, R47, R6 ;  /* 0x000000062f037220 */ /* 0x000fe20000400000 */
[----:B------:R-:W-:Y:S01]  /*68a0*/  FFMA R2, R49, R4, R2 ;  /* 0x0000000431027223 */ /* 0x000fe20000000002 */
[C---:B------:R-:W-:Y:S01]  /*68b0*/  FMUL R4, R47.reuse, R8 ;  /* 0x000000082f047220 */ /* 0x040fe20000400000 */
[----:B------:R-:W-:Y:S01]  /*68c0*/  FMUL R8, R47, R12 ;  /* 0x0000000c2f087220 */ /* 0x000fe20000400000 */
[----:B------:R-:W-:Y:S01]  /*68d0*/  FFMA R3, R49, R50, R3 ;  /* 0x0000003231037223 */ /* 0x000fe20000000003 */
[C---:B------:R-:W-:Y:S01]  /*68e0*/  FMUL R12, R47.reuse, R16 ;  /* 0x000000102f0c7220 */ /* 0x040fe20000400000 */
[C---:B------:R-:W-:Y:S01]  /*68f0*/  FMUL R16, R47.reuse, R20 ;  /* 0x000000142f107220 */ /* 0x040fe20000400000 */
[C---:B------:R-:W-:Y:S01]  /*6900*/  FMUL R20, R47.reuse, R24 ;  /* 0x000000182f147220 */ /* 0x040fe20000400000 */
[C---:B------:R-:W-:Y:S01]  /*6910*/  FMUL R24, R47.reuse, R28 ;  /* 0x0000001c2f187220 */ /* 0x040fe20000400000 */
[C---:B------:R-:W-:Y:S01]  /*6920*/  FMUL R28, R47.reuse, R32 ;  /* 0x000000202f1c7220 */ /* 0x040fe20000400000 */
[--C-:B------:R-:W-:Y:S01]  /*6930*/  HADD2.F32 R32, -RZ, R58.reuse.H0_H0 ;  /* 0x2000003aff207230 */ /* 0x100fe20000004100 */
[----:B------:R-:W-:Y:S01]  /*6940*/  F2FP.F16.F32.PACK_AB R52, R2, R0 ;  /* 0x000000000234723e */ /* 0x000fe200000000ff */
[----:B------:R-:W-:Y:S02]  /*6950*/  HADD2.F32 R0, -RZ, R58.H1_H1 ;  /* 0x3000003aff007230 */ /* 0x000fe40000004100 */
[----:B------:R-:W-:Y:S01]  /*6960*/  FMUL R5, R47, R9 ;  /* 0x000000092f057220 */ /* 0x000fe20000400000 */
[--C-:B------:R-:W-:Y:S02]  /*6970*/  HADD2.F32 R2, -RZ, R59.reuse.H0_H0 ;  /* 0x2000003bff027230 */ /* 0x100fe40000004100 */
[C---:B------:R-:W-:Y:S01]  /*6980*/  FFMA R7, R49.reuse, R51, R7 ;  /* 0x0000003331077223 */ /* 0x040fe20000000007 */
[C---:B------:R-:W-:Y:S01]  /*6990*/  FFMA R4, R49.reuse, R32, R4 ;  /* 0x0000002031047223 */ /* 0x040fe20000000004 */
[----:B------:R-:W-:Y:S02]  /*69a0*/  HADD2.F32 R32, -RZ, R59.H1_H1 ;  /* 0x3000003bff207230 */ /* 0x000fe40000004100 */
[----:B------:R-:W-:Y:S01]  /*69b0*/  FFMA R5, R49, R0, R5 ;  /* 0x0000000031057223 */ /* 0x000fe20000000005 */
[--C-:B------:R-:W-:Y:S01]  /*69c0*/  HADD2.F32 R0, -RZ, R60.reuse.H0_H0 ;  /* 0x2000003cff007230 */ /* 0x100fe20000004100 */
[----:B------:R-:W-:Y:S01]  /*69d0*/  F2FP.F16.F32.PACK_AB R53, R7, R3 ;  /* 0x000000030735723e */ /* 0x000fe200000000ff */
[----:B------:R-:W-:Y:S01]  /*69e0*/  FMUL R6, R47, R10 ;  /* 0x0000000a2f067220 */ /* 0x000fe20000400000 */
[--C-:B------:R-:W-:Y:S01]  /*69f0*/  HADD2.F32 R3, -RZ, R61.reuse.H0_H0 ;  /* 0x2000003dff037230 */ /* 0x100fe20000004100 */
[----:B------:R-:W-:Y:S01]  /*6a00*/  F2FP.F16.F32.PACK_AB R54, R5, R4 ;  /* 0x000000040536723e */ /* 0x000fe200000000ff */
[----:B------:R-:W-:Y:S01]  /*6a10*/  FMUL R11, R47, R11 ;  /* 0x0000000b2f0b7220 */ /* 0x000fe20000400000 */
[----:B------:R-:W-:Y:S01]  /*6a20*/  FFMA R6, R49, R2, R6 ;  /* 0x0000000231067223 */ /* 0x000fe20000000006 */
[----:B------:R-:W-:Y:S02]  /*6a30*/  HADD2.F32 R2, -RZ, R60.H1_H1 ;  /* 0x3000003cff027230 */ /* 0x000fe40000004100 */
[----:B------:R-:W-:Y:S01]  /*6a40*/  FMUL R9, R47, R13 ;  /* 0x0000000d2f097220 */ /* 0x000fe20000400000 */
[C---:B------:R-:W-:Y:S01]  /*6a50*/  FFMA R11, R49.reuse, R32, R11 ;  /* 0x00000020310b7223 */ /* 0x040fe2000000000b */
[----:B------:R-:W-:Y:S01]  /*6a60*/  FFMA R8, R49, R0, R8 ;  /* 0x0000000031087223 */ /* 0x000fe20000000008 */
[C---:B------:R-:W-:Y:S01]  /*6a70*/  FMUL R10, R47.reuse, R14 ;  /* 0x0000000e2f0a7220 */ /* 0x040fe20000400000 */
[----:B------:R-:W-:Y:S02]  /*6a80*/  HADD2.F32 R0, -RZ, R61.H1_H1 ;  /* 0x3000003dff007230 */ /* 0x000fe40000004100 */
[----:B------:R-:W-:Y:S01]  /*6a90*/  FMUL R15, R47, R15 ;  /* 0x0000000f2f0f7220 */ /* 0x000fe20000400000 */
[C---:B------:R-:W-:Y:S01]  /*6aa0*/  FFMA R9, R49.reuse, R2, R9 ;  /* 0x0000000231097223 */ /* 0x040fe20000000009 */
[C---:B------:R-:W-:Y:S01]  /*6ab0*/  FFMA R10, R49.reuse, R3, R10 ;  /* 0x00000003310a7223 */ /* 0x040fe2000000000a */
[--C-:B------:R-:W-:Y:S02]  /*6ac0*/  HADD2.F32 R2, -RZ, R62.reuse.H0_H0 ;  /* 0x2000003eff027230 */ /* 0x100fe40000004100 */
[----:B------:R-:W-:Y:S01]  /*6ad0*/  FFMA R15, R49, R0, R15 ;  /* 0x00000000310f7223 */ /* 0x000fe2000000000f */
[----:B------:R-:W-:Y:S02]  /*6ae0*/  HADD2.F32 R3, -RZ, R62.H1_H1 ;  /* 0x3000003eff037230 */ /* 0x000fe40000004100 */
[C---:B------:R-:W-:Y:S01]  /*6af0*/  FMUL R13, R47.reuse, R17 ;  /* 0x000000112f0d7220 */ /* 0x040fe20000400000 */
[--C-:B------:R-:W-:Y:S02]  /*6b00*/  HADD2.F32 R0, -RZ, R63.reuse.H0_H0 ;  /* 0x2000003fff007230 */ /* 0x100fe40000004100 */
[----:B------:R-:W-:Y:S01]  /*6b10*/  FMUL R14, R47, R18 ;  /* 0x000000122f0e7220 */ /* 0x000fe20000400000 */
[C---:B------:R-:W-:Y:S01]  /*6b20*/  FFMA R12, R49.reuse, R2, R12 ;  /* 0x00000002310c7223 */ /* 0x040fe2000000000c */
[C---:B------:R-:W-:Y:S01]  /*6b30*/  FFMA R13, R49.reuse, R3, R13 ;  /* 0x00000003310d7223 */ /* 0x040fe2000000000d */
[----:B------:R-:W-:Y:S02]  /*6b40*/  HADD2.F32 R2, -RZ, R63.H1_H1 ;  /* 0x3000003fff027230 */ /* 0x000fe40000004100 */
[----:B------:R-:W-:Y:S01]  /*6b50*/  FFMA R14, R49, R0, R14 ;  /* 0x00000000310e7223 */ /* 0x000fe2000000000e */
[C---:B------:R-:W-:Y:S01]  /*6b60*/  FMUL R19, R47.reuse, R19 ;  /* 0x000000132f137220 */ /* 0x040fe20000400000 */
[--C-:B------:R-:W-:Y:S02]  /*6b70*/  HADD2.F32 R0, -RZ, R68.reuse.H0_H0 ;  /* 0x20000044ff007230 */ /* 0x100fe40000004100 */
[----:B------:R-:W-:Y:S01]  /*6b80*/  FMUL R17, R47, R21 ;  /* 0x000000152f117220 */ /* 0x000fe20000400000 */
[--C-:B------:R-:W-:Y:S02]  /*6b90*/  HADD2.F32 R3, -RZ, R69.reuse.H0_H0 ;  /* 0x20000045ff037230 */ /* 0x100fe40000004100 */
[C---:B------:R-:W-:Y:S01]  /*6ba0*/  FFMA R19, R49.reuse, R2, R19 ;  /* 0x0000000231137223 */ /* 0x040fe20000000013 */
[----:B------:R-:W-:Y:S02]  /*6bb0*/  HADD2.F32 R2, -RZ, R68.H1_H1 ;  /* 0x30000044ff027230 */ /* 0x000fe40000004100 */
        /* <DEDUP_REMOVED lines=9> */
[----:B------:R-:W-:Y:S01]  /*6c50*/  FMUL R21, R47, R25 ;  /* 0x000000192f157220 */ /* 0x000fe20000400000 */
[----:B------:R-:W-:Y:S01]  /*6c60*/  F2FP.F16.F32.PACK_AB R55, R11, R6 ;  /* 0x000000060b37723e */ /* 0x000fe200000000ff */
[--C-:B------:R-:W-:Y:S02]  /*6c70*/  HADD2.F32 R3, -RZ, R71.reuse.H0_H0 ;  /* 0x20000047ff037230 */ /* 0x100fe40000004100 */
[----:B------:R-:W-:Y:S01]  /*6c80*/  FMUL R22, R47, R26 ;  /* 0x0000001a2f167220 */ /* 0x000fe20000400000 */
[C---:B------:R-:W-:Y:S01]  /*6c90*/  FFMA R20, R49.reuse, R2, R20 ;  /* 0x0000000231147223 */ /* 0x040fe20000000014 */
[C---:B------:R-:W-:Y:S01]  /*6ca0*/  FFMA R21, R49.reuse, R0, R21 ;  /* 0x0000000031157223 */ /* 0x040fe20000000015 */
[----:B------:R1:W-:Y:S01]  /*6cb0*/  STS.128 [R100+0x2000], R52 ;  /* 0x0020003464007388 */ /* 0x0003e20000000c00 */
[----:B------:R-:W-:Y:S02]  /*6cc0*/  HADD2.F32 R0, -RZ, R71.H1_H1 ;  /* 0x30000047ff007230 */ /* 0x000fe40000004100 */
[----:B------:R-:W-:Y:S01]  /*6cd0*/  FFMA R22, R49, R3, R22 ;  /* 0x0000000331167223 */ /* 0x000fe20000000016 */
[----:B------:R-:W-:Y:S01]  /*6ce0*/  FMUL R27, R47, R27 ;  /* 0x0000001b2f1b7220 */ /* 0x000fe20000400000 */
[--C-:B------:R-:W-:Y:S01]  /*6cf0*/  HADD2.F32 R2, -RZ, R76.reuse.H0_H0 ;  /* 0x2000004cff027230 */ /* 0x100fe20000004100 */
[----:B------:R-:W-:Y:S01]  /*6d00*/  F2FP.F16.F32.PACK_AB R8, R9, R8 ;  /* 0x000000080908723e */ /* 0x000fe200000000ff */
[----:B------:R-:W-:Y:S01]  /*6d10*/  HADD2.F32 R3, -RZ, R76.H1_H1 ;  /* 0x3000004cff037230 */ /* 0x000fe20000004100 */
[----:B------:R-:W-:Y:S01]  /*6d20*/  F2FP.F16.F32.PACK_AB R9, R15, R10 ;  /* 0x0000000a0f09723e */ /* 0x000fe200000000ff */
[----:B------:R-:W-:Y:S01]  /*6d30*/  FMUL R25, R47, R29 ;  /* 0x0000001d2f197220 */ /* 0x000fe20000400000 */
[--C-:B------:R-:W-:Y:S01]  /*6d40*/  HADD2.F32 R4, -RZ, R77.reuse.H0_H0 ;  /* 0x2000004dff047230 */ /* 0x100fe20000004100 */
[----:B------:R-:W-:Y:S01]  /*6d50*/  F2FP.F16.F32.PACK_AB R10, R13, R12 ;  /* 0x0000000c0d0a723e */ /* 0x000fe200000000ff */
[----:B------:R-:W-:Y:S01]  /*6d60*/  FMUL R26, R47, R30 ;  /* 0x0000001e2f1a7220 */ /* 0x000fe20000400000 */
[----:B------:R-:W-:Y:S01]  /*6d70*/  F2FP.F16.F32.PACK_AB R11, R19, R14 ;  /* 0x0000000e130b723e */ /* 0x000fe200000000ff */
[C---:B------:R-:W-:Y:S01]  /*6d80*/  FFMA R27, R49.reuse, R0, R27 ;  /* 0x00000000311b7223 */ /* 0x040fe2000000001b */
[C---:B------:R-:W-:Y:S01]  /*6d90*/  FFMA R24, R49.reuse, R2, R24 ;  /* 0x0000000231187223 */ /* 0x040fe20000000018 */
[----:B------:R-:W-:Y:S02]  /*6da0*/  HADD2.F32 R0, -RZ, R77.H1_H1 ;  /* 0x3000004dff007230 */ /* 0x000fe40000004100 */
[----:B------:R-:W-:Y:S01]  /*6db0*/  FFMA R25, R49, R3, R25 ;  /* 0x0000000331197223 */ /* 0x000fe20000000019 */
[----:B------:R1:W-:Y:S01]  /*6dc0*/  STS.128 [R99+0x2010], R8 ;  /* 0x0020100863007388 */ /* 0x0003e20000000c00 */
[----:B------:R-:W-:Y:S01]  /*6dd0*/  FMUL R31, R47, R31 ;  /* 0x0000001f2f1f7220 */ /* 0x000fe20000400000 */
[--C-:B------:R-:W-:Y:S02]  /*6de0*/  HADD2.F32 R2, -RZ, R78.reuse.H0_H0 ;  /* 0x2000004eff027230 */ /* 0x100fe40000004100 */
[----:B------:R-:W-:Y:S01]  /*6df0*/  FFMA R26, R49, R4, R26 ;  /* 0x00000004311a7223 */ /* 0x000fe2000000001a */
[----:B------:R-:W-:Y:S02]  /*6e00*/  HADD2.F32 R3, -RZ, R78.H1_H1 ;  /* 0x3000004eff037230 */ /* 0x000fe40000004100 */
[----:B------:R-:W-:Y:S01]  /*6e10*/  FMUL R29, R47, R33 ;  /* 0x000000212f1d7220 */ /* 0x000fe20000400000 */
[--C-:B------:R-:W-:Y:S01]  /*6e20*/  HADD2.F32 R4, -RZ, R79.reuse.H0_H0 ;  /* 0x2000004fff047230 */ /* 0x100fe20000004100 */
[----:B------:R-:W-:Y:S01]  /*6e30*/  F2FP.F16.F32.PACK_AB R16, R17, R16 ;  /* 0x000000101110723e */ /* 0x000fe200000000ff */
[----:B------:R-:W-:Y:S01]  /*6e40*/  FMUL R30, R47, R34 ;  /* 0x000000222f1e7220 */ /* 0x000fe20000400000 */
        /* <DEDUP_REMOVED lines=14> */
[----:B------:R-:W-:Y:S02]  /*6f30*/  F2FP.F16.F32.PACK_AB R27, R35, R30 ;  /* 0x0000001e231b723e */ /* 0x000fe400000000ff */
[----:B------:R-:W-:Y:S02]  /*6f40*/  LEA R0, R65, UR48, 0x3 ;  /* 0x0000003041007c11 */ /* 0x000fe4000f8e18ff */
[----:B------:R-:W-:Y:S01]  /*6f50*/  @P6 SHF.L.U32 R2, R97, 0x1f, RZ ;  /* 0x0000001f61026819 */ /* 0x000fe200000006ff */
        /* <DEDUP_REMOVED lines=9> */
[----:B------:R-:W-:Y:S02]  /*6ff0*/  UIADD3 UR8, UP0, UPT, UR52, 0x680, URZ ;  /* 0x0000068034087890 */ /* 0x000fe4000ff1e0ff */
[----:B------:R-:W-:Y:S02]  /*7000*/  UIADD3 UR5, UPT, UPT, UR41, 0x20, URZ ;  /* 0x0000002029057890 */ /* 0x000fe4000fffe0ff */
[----:B------:R-:W-:Y:S02]  /*7010*/  UIADD3 UR4, UPT, UPT, UR48, 0x2200, URZ ;  /* 0x0000220030047890 */ /* 0x000fe4000fffe0ff */
[----:B------:R-:W-:Y:S01]  /*7020*/  UIADD3.X UR9, UPT, UPT, URZ, UR53, URZ, UP0, !UPT ;  /* 0x00000035ff097290 */ /* 0x000fe200087fe4ff */
[----:B------:R-:W-:Y:S01]  /*7030*/  UMOV UR6, UR42 ;  /* 0x0000002a00067c82 */ /* 0x000fe20008000000 */
[----:B------:R-:W-:Y:S07]  /*7040*/  UMOV UR7, UR36 ;  /* 0x0000002400077c82 */ /* 0x000fee0008000000 */
[----:B------:R2:W-:Y:S01]  /*7050*/  UTMASTG.3D [UR4], [UR8] ;  /* 0x00000004080073b5 */ /* 0x0005e20008010000 */
[----:B------:R0:W-:Y:S01]  /*7060*/  UTMACMDFLUSH ;  /* 0x00000000000079b7 */ /* 0x0001e20000000000 */
[----:B--2---:R-:W-:Y:S04]  /*7070*/  DEPBAR.LE SB0, 0x1 ;  /* 0x000080400000791a */ /* 0x004fe80000000000 */
.L_x_109:
[----:B------:R-:W-:Y:S05]  /*7080*/  BSYNC.RECONVERGENT B0 ;  /* 0x0000000000007941 */ /* 0x000fea0003800200 */
.L_x_108:
[----:B------:R-:W-:Y:S01]  /*7090*/  BAR.SYNC.DEFER_BLOCKING 0x1, 0x80 ;  /* 0x0042000000007b1d */ /* 0x000fe20000010000 */
[----:B------:R-:W-:Y:S04]  /*70a0*/  UIADD3 UR40, UPT, UPT, UR51, 0x1, URZ ;  /* 0x0000000133287890 */ /* 0x000fe8000fffe0ff */
[----:B------:R-:W-:Y:S04]  /*70b0*/  UISETP.NE.AND UP0, UPT, UR40, 0x4, UPT ;  /* 0x000000042800788c */ /* 0x000fe8000bf05270 */
[----:B------:R-:W-:Y:S01]  /*70c0*/  USEL UR40, UR40, URZ, UP0 ;  /* 0x000000ff28287287 */ /* 0x000fe20008000000 */
[----:B------:R2:W-:Y:S01]  /*70d0*/  @P6 SYNCS.ARRIVE.TRANS64.RED.A1T0 RZ, [R72+URZ], RZ ;  /* 0x000000ff48ff69a7 */ /* 0x0005e200081004ff */
[----:B------:R-:W-:Y:S01]  /*70e0*/  BSSY B1, `(.L_x_110) ;  /* 0x0000017000017945 */ /* 0x000fe20003800000 */
[----:B------:R-:W4:Y:S02]  /*70f0*/  @P6 SYNCS.PHASECHK.TRANS64.TRYWAIT P0, [R0+URZ+0x50], R2 ;  /* 0x00005002000065a7 */ /* 0x000f2400080011ff */
[----:B----4-:R-:W-:Y:S01]  /*7100*/  @P6 SEL R66, RZ, 0x1, !P0 ;  /* 0x00000001ff426807 */ /* 0x010fe20004000000 */
[----:B--2---:R-:W-:Y:S06]  /*7110*/  @!P6 BRA `(.L_x_111) ;  /* 0x00000000004ce947 */ /* 0x004fec0003800000 */
        /* <DEDUP_REMOVED lines=9> */
[----:B------:R-:W-:Y:S04]  /*71b0*/  SHF.L.U32 R6, R97, 0x1f, RZ ;  /* 0x0000001f61067819 */ /* 0x000fe800000006ff */
[----:B------:R-:W2:Y:S02]  /*71c0*/  SYNCS.PHASECHK.TRANS64.TRYWAIT P0, [R0+URZ+0x50], R6 ;  /* 0x00005006000075a7 */ /* 0x000ea400080011ff */
[----:B--2---:R-:W-:Y:S05]  /*71d0*/  @!P0 BRA `(.L_x_114) ;  /* 0x00000024007c8947 */ /* 0x004fea0003800000 */
.L_x_113:
[----:B------:R-:W-:Y:S05]  /*71e0*/  BSYNC B0 ;  /* 0x0000000000007941 */ /* 0x000fea0003800000 */
.L_x_112:
[----:B------:R-:W-:Y:S02]  /*71f0*/  ISETP.NE.AND P0, PT, R67, RZ, PT ;  /* 0x000000ff4300720c */ /* 0x000fe40003f05270 */
[----:B------:R-:W-:Y:S11]  /*7200*/  IADD3 R65, PT, PT, R65, 0x1, RZ ;  /* 0x0000000141417810 */ /* 0x000ff60007ffe0ff */
[----:B------:R4:W1:Y:S04]  /*7210*/  @P0 LDS.128 R56, [R5] ;  /* 0x0000000005380984 */ /* 0x0008680000000c00 */
[----:B------:R4:W1:Y:S04]  /*7220*/  @P0 LDS.128 R60, [R4+0x10] ;  /* 0x00001000043c0984 */ /* 0x0008680000000c00 */
[----:B------:R4:W1:Y:S04]  /*7230*/  @P0 LDS.128 R68, [R3+0x20] ;  /* 0x0000200003440984 */ /* 0x0008680000000c00 */
[----:B------:R4:W1:Y:S02]  /*7240*/  @P0 LDS.128 R76, [R2+0x30] ;  /* 0x00003000024c0984 */ /* 0x0008640000000c00 */
.L_x_111:
[----:B------:R-:W-:Y:S05]  /*7250*/  BSYNC B1 ;  /* 0x0000000000017941 */ /* 0x000fea0003800000 */
.L_x_110:
        /* <DEDUP_REMOVED lines=21> */
.L_x_115:
        /* <DEDUP_REMOVED lines=146> */
.L_x_117:
[----:B------:R-:W-:Y:S05]  /*7cd0*/  BSYNC.RECONVERGENT B0 ;  /* 0x0000000000007941 */ /* 0x000fea0003800200 */
.L_x_116:
        /* <DEDUP_REMOVED lines=21> */
.L_x_121:
[----:B------:R-:W-:Y:S05]  /*7e30*/  BSYNC B0 ;  /* 0x0000000000007941 */ /* 0x000fea0003800000 */
.L_x_120:
[----:B------:R-:W-:Y:S11]  /*7e40*/  ISETP.NE.AND P0, PT, R67, RZ, PT ;  /* 0x000000ff4300720c */ /* 0x000ff60003f05270 */
[----:B------:R-:W-:Y:S02]  /*7e50*/  @!UPT UIADD3 URZ, UPT, UPT, URZ, URZ, URZ ;  /* 0x000000fffffff290 */ /* 0x000fe4000fffe0ff */
[----:B------:R4:W1:Y:S04]  /*7e60*/  @P0 LDS.128 R56, [R4] ;  /* 0x0000000004380984 */ /* 0x0008680000000c00 */
[----:B------:R4:W1:Y:S04]  /*7e70*/  @P0 LDS.128 R60, [R3+0x10] ;  /* 0x00001000033c0984 */ /* 0x0008680000000c00 */
[----:B------:R4:W1:Y:S04]  /*7e80*/  @P0 LDS.128 R68, [R2+0x20] ;  /* 0x0000200002440984 */ /* 0x0008680000000c00 */
[----:B------:R4:W1:Y:S02]  /*7e90*/  @P0 LDS.128 R76, [R65+0x30] ;  /* 0x00003000414c0984 */ /* 0x0008640000000c00 */
.L_x_119:
[----:B------:R-:W-:Y:S05]  /*7ea0*/  BSYNC B1 ;  /* 0x0000000000017941 */ /* 0x000fea0003800000 */
.L_x_118:
        /* <DEDUP_REMOVED lines=21> */
.L_x_123:
[----:B------:R-:W-:Y:S01]  /*8000*/  ISETP.NE.AND P0, PT, R102, RZ, PT ;  /* 0x000000ff6600720c */ /* 0x000fe20003f05270 */
[----:B------:R-:W-:Y:S05]  /*8010*/  WARPSYNC.ALL ;  /* 0x0000000000007948 */ /* 0x000fea0003800000 */
[----:B------:R-:W-:Y:S01]  /*8020*/  R2UR UR4, R48 ;  /* 0x00000000300472ca */ /* 0x000fe200000e0000 */
[--C-:B-1----:R-:W-:Y:S01]  /*8030*/  HADD2.F32 R0, -RZ, R56.reuse.H0_H0 ;  /* 0x20000038ff007230 */ /* 0x102fe20000004100 */
[----:B------:R-:W-:Y:S01]  /*8040*/  R2UR UR5, R64 ;  /* 0x00000000400572ca */ /* 0x000fe200000e0000 */
[----:B----4-:R-:W-:Y:S01]  /*8050*/  HADD2.F32 R2, -RZ, R56.H1_H1 ;  /* 0x30000038ff027230 */ /* 0x010fe20000004100 */
[----:B------:R-:W-:Y:S01]  /*8060*/  BSSY.RECONVERGENT B0, `(.L_x_124) ;  /* 0x0000089000007945 */ /* 0x000fe20003800200 */
[--C-:B------:R-:W-:Y:S02]  /*8070*/  HADD2.F32 R3, -RZ, R57.reuse.H0_H0 ;  /* 0x20000039ff037230 */ /* 0x100fe40000004100 */
[----:B------:R-:W-:Y:S02]  /*8080*/  HADD2.F32 R48, -RZ, R57.H1_H1 ;  /* 0x30000039ff307230 */ /* 0x000fe40000004100 */
[--C-:B------:R-:W-:Y:S02]  /*8090*/  HADD2.F32 R50, -RZ, R58.reuse.H0_H0 ;  /* 0x2000003aff327230 */ /* 0x100fe40000004100 */
[----:B------:R-:W-:Y:S02]  /*80a0*/  HADD2.F32 R51, -RZ, R58.H1_H1 ;  /* 0x3000003aff337230 */ /* 0x000fe40000004100 */
[----:B------:R-:W1:Y:S01]  /*80b0*/  LDTM.x32 R4, tmem[UR4+0x60] ;  /* 0x00006004000479ee */ /* 0x000e6200082c0000 */
[----:B------:R-:W-:Y:S01]  /*80c0*/  NOP ;  /* 0x0000000000007918 */ /* 0x000fe20000000000 */
[----:B------:R-:W-:Y:S01]  /*80d0*/  UIADD3 UR5, UPT, UPT, UR5, 0xe0, URZ ;  /* 0x000000e005057890 */ /* 0x000fe2000fffe0ff */
[--C-:B------:R-:W-:Y:S02]  /*80e0*/  HADD2.F32 R52, -RZ, R59.reuse.H0_H0 ;  /* 0x2000003bff347230 */ /* 0x100fe40000004100 */
[----:B------:R-:W-:Y:S01]  /*80f0*/  HADD2.F32 R53, -RZ, R59.H1_H1 ;  /* 0x3000003bff357230 */ /* 0x000fe20000004100 */
[----:B------:R-:W-:Y:S01]  /*8100*/  UPRMT UR5, UR37, 0x654, UR5 ;  /* 0x0000065425057896 */ /* 0x000fe20008000005 */
[--C-:B------:R-:W-:Y:S02]  /*8110*/  HADD2.F32 R54, -RZ, R60.reuse.H0_H0 ;  /* 0x2000003cff367230 */ /* 0x100fe40000004100 */
[----:B------:R-:W-:Y:S02]  /*8120*/  HADD2.F32 R55, -RZ, R60.H1_H1 ;  /* 0x3000003cff377230 */ /* 0x000fe40000004100 */
[--C-:B------:R-:W-:Y:S02]  /*8130*/  HADD2.F32 R56, -RZ, R61.reuse.H0_H0 ;  /* 0x2000003dff387230 */ /* 0x100fe40000004100 */
[----:B------:R-:W-:Y:S02]  /*8140*/  HADD2.F32 R57, -RZ, R61.H1_H1 ;  /* 0x3000003dff397230 */ /* 0x000fe40000004100 */
[----:B-1----:R-:W-:Y:S01]  /*8150*/  SYNCS.ARRIVE.TRANS64.RED.A1T0 RZ, [UR5], RZ ;  /* 0x000000ffffff79a7 */ /* 0x002fe20008100405 */
[--C-:B------:R-:W-:Y:S02]  /*8160*/  HADD2.F32 R58, -RZ, R62.reuse.H0_H0 ;  /* 0x2000003eff3a7230 */ /* 0x100fe40000004100 */
[----:B------:R-:W-:Y:S02]  /*8170*/  HADD2.F32 R59, -RZ, R62.H1_H1 ;  /* 0x3000003eff3b7230 */ /* 0x000fe40000004100 */
[--C-:B------:R-:W-:Y:S02]  /*8180*/  HADD2.F32 R60, -RZ, R63.reuse.H0_H0 ;  /* 0x2000003fff3c7230 */ /* 0x100fe40000004100 */
[----:B------:R-:W-:Y:S02]  /*8190*/  HADD2.F32 R61, -RZ, R63.H1_H1 ;  /* 0x3000003fff3d7230 */ /* 0x000fe40000004100 */
[C---:B------:R-:W-:Y:S01]  /*81a0*/  FMUL R4, R47.reuse, R4 ;  /* 0x000000042f047220 */ /* 0x040fe20000400000 */
[C---:B------:R-:W-:Y:S01]  /*81b0*/  FMUL R5, R47.reuse, R5 ;  /* 0x000000052f057220 */ /* 0x040fe20000400000 */
[C---:B------:R-:W-:Y:S01]  /*81c0*/  FMUL R6, R47.reuse, R6 ;  /* 0x000000062f067220 */ /* 0x040fe20000400000 */
[----:B------:R-:W-:Y:S01]  /*81d0*/  FMUL R7, R47, R7 ;  /* 0x000000072f077220 */ /* 0x000fe20000400000 */
[C---:B------:R-:W-:Y:S01]  /*81e0*/  FFMA R4, R49.reuse, R0, R4 ;  /* 0x0000000031047223 */ /* 0x040fe20000000004 */
[C---:B------:R-:W-:Y:S01]  /*81f0*/  FFMA R5, R49.reuse, R2, R5 ;  /* 0x0000000231057223 */ /* 0x040fe20000000005 */
[C---:B------:R-:W-:Y:S01]  /*8200*/  FFMA R6, R49.reuse, R3, R6 ;  /* 0x0000000331067223 */ /* 0x040fe20000000006 */
[----:B------:R-:W-:Y:S01]  /*8210*/  FFMA R7, R49, R48, R7 ;  /* 0x0000003031077223 */ /* 0x000fe20000000007 */
[C---:B------:R-:W-:Y:S01]  /*8220*/  FMUL R8, R47.reuse, R8 ;  /* 0x000000082f087220 */ /* 0x040fe20000400000 */
[----:B------:R-:W-:Y:S01]  /*8230*/  FMUL R9, R47, R9 ;  /* 0x000000092f097220 */ /* 0x000fe20000400000 */
[----:B------:R-:W-:Y:S01]  /*8240*/  F2FP.F16.F32.PACK_AB R4, R5, R4 ;  /* 0x000000040504723e */ /* 0x000fe200000000ff */
[----:B------:R-:W-:Y:S01]  /*8250*/  FMUL R0, R47, R10 ;  /* 0x0000000a2f007220 */ /* 0x000fe20000400000 */
[----:B------:R-:W-:Y:S01]  /*8260*/  F2FP.F16.F32.PACK_AB R5, R7, R6 ;  /* 0x000000060705723e */ /* 0x000fe200000000ff */
[C---:B------:R-:W-:Y:S01]  /*8270*/  FFMA R8, R49.reuse, R50, R8 ;  /* 0x0000003231087223 */ /* 0x040fe20000000008 */
[C---:B------:R-:W-:Y:S01]  /*8280*/  FFMA R9, R49.reuse, R51, R9 ;  /* 0x0000003331097223 */ /* 0x040fe20000000009 */
[----:B------:R-:W-:Y:S01]  /*8290*/  FFMA R0, R49, R52, R0 ;  /* 0x0000003431007223 */ /* 0x000fe20000000000 */
[C---:B------:R-:W-:Y:S01]  /*82a0*/  FMUL R2, R47.reuse, R11 ;  /* 0x0000000b2f027220 */ /* 0x040fe20000400000 */
[C---:B------:R-:W-:Y:S01]  /*82b0*/  FMUL R3, R47.reuse, R12 ;  /* 0x0000000c2f037220 */ /* 0x040fe20000400000 */
[----:B------:R-:W-:Y:S01]  /*82c0*/  FMUL R10, R47, R13 ;  /* 0x0000000d2f0a7220 */ /* 0x000fe20000400000 */
[----:B------:R-:W-:Y:S01]  /*82d0*/  F2FP.F16.F32.PACK_AB R6, R9, R8 ;  /* 0x000000080906723e */ /* 0x000fe200000000ff */
[C---:B------:R-:W-:Y:S01]  /*82e0*/  FFMA R2, R49.reuse, R53, R2 ;  /* 0x0000003531027223 */ /* 0x040fe20000000002 */
[C---:B------:R-:W-:Y:S01]  /*82f0*/  FFMA R3, R49.reuse, R54, R3 ;  /* 0x0000003631037223 */ /* 0x040fe20000000003 */
[----:B------:R-:W-:Y:S01]  /*8300*/  FFMA R10, R49, R55, R10 ;  /* 0x00000037310a7223 */ /* 0x000fe2000000000a */
[C---:B------:R-:W-:Y:S01]  /*8310*/  FMUL R11, R47.reuse, R14 ;  /* 0x0000000e2f0b7220 */ /* 0x040fe20000400000 */
[C---:B------:R-:W-:Y:S01]  /*8320*/  FMUL R15, R47.reuse, R15 ;  /* 0x0000000f2f0f7220 */ /* 0x040fe20000400000 */
[C---:B------:R-:W-:Y:S01]  /*8330*/  FMUL R12, R47.reuse, R16 ;  /* 0x000000102f0c7220 */ /* 0x040fe20000400000 */
[----:B------:R-:W-:Y:S01]  /*8340*/  FMUL R13, R47, R17 ;  /* 0x000000112f0d7220 */ /* 0x000fe20000400000 */
[----:B------:R-:W-:Y:S01]  /*8350*/  FFMA R11, R49, R56, R11 ;  /* 0x00000038310b7223 */ /* 0x000fe2000000000b */
[----:B------:R-:W-:Y:S01]  /*8360*/  FMUL R14, R47, R18 ;  /* 0x000000122f0e7220 */ /* 0x000fe20000400000 */
[----:B------:R-:W-:Y:S01]  /*8370*/  FFMA R15, R49, R57, R15 ;  /* 0x00000039310f7223 */ /* 0x000fe2000000000f */
[--C-:B------:R-:W-:Y:S02]  /*8380*/  HADD2.F32 R62, -RZ, R68.reuse.H0_H0 ;  /* 0x20000044ff3e7230 */ /* 0x100fe40000004100 */
[----:B------:R-:W-:Y:S01]  /*8390*/  FMUL R19, R47, R19 ;  /* 0x000000132f137220 */ /* 0x000fe20000400000 */
[----:B------:R-:W-:Y:S01]  /*83a0*/  F2FP.F16.F32.PACK_AB R7, R2, R0 ;  /* 0x000000000207723e */ /* 0x000fe200000000ff */
[----:B------:R-:W-:Y:S01]  /*83b0*/  FFMA R12, R49, R58, R12 ;  /* 0x0000003a310c7223 */ /* 0x000fe2000000000c */
[----:B------:R-:W-:Y:S02]  /*83c0*/  HADD2.F32 R63, -RZ, R68.H1_H1 ;  /* 0x30000044ff3f7230 */ /* 0x000fe40000004100 */
[----:B------:R-:W-:Y:S01]  /*83d0*/  FMUL R16, R47, R20 ;  /* 0x000000142f107220 */ /* 0x000fe20000400000 */
[----:B------:R-:W-:Y:S01]  /*83e0*/  FFMA R13, R49, R59, R13 ;  /* 0x0000003b310d7223 */ /* 0x000fe2000000000d */
[----:B------:R1:W-:Y:S01]  /*83f0*/  STS.128 [R100+0x6000], R4 ;  /* 0x0060000464007388 */ /* 0x0003e20000000c00 */
[--C-:B------:R-:W-:Y:S02]  /*8400*/  HADD2.F32 R64, -RZ, R69.reuse.H0_H0 ;  /* 0x20000045ff407230 */ /* 0x100fe40000004100 */
[----:B------:R-:W-:Y:S01]  /*8410*/  FMUL R17, R47, R21 ;  /* 0x000000152f117220 */ /* 0x000fe20000400000 */
[----:B------:R-:W-:Y:S01]  /*8420*/  FFMA R14, R49, R60, R14 ;  /* 0x0000003c310e7223 */ /* 0x000fe2000000000e */
[----:B------:R-:W-:Y:S02]  /*8430*/  HADD2.F32 R65, -RZ, R69.H1_H1 ;  /* 0x30000045ff417230 */ /* 0x000fe40000004100 */
[----:B------:R-:W-:Y:S01]  /*8440*/  FMUL R18, R47, R22 ;  /* 0x000000162f127220 */ /* 0x000fe20000400000 */
[----:B------:R-:W-:Y:S01]  /*8450*/  FFMA R19, R49, R61, R19 ;  /* 0x0000003d31137223 */ /* 0x000fe20000000013 */
        /* <DEDUP_REMOVED lines=11> */
[----:B------:R-:W-:Y:S01]  /*8510*/  F2FP.F16.F32.PACK_AB R8, R10, R3 ;  /* 0x000000030a08723e */ /* 0x000fe200000000ff */
[----:B------:R-:W-:Y:S01]  /*8520*/  FFMA R23, R49, R65, R23 ;  /* 0x0000004131177223 */ /* 0x000fe20000000017 */
[----:B------:R-:W-:Y:S01]  /*8530*/  F2FP.F16.F32.PACK_AB R9, R15, R11 ;  /* 0x0000000b0f09723e */ /* 0x000fe200000000ff */
[--C-:B------:R-:W-:Y:S02]  /*8540*/  HADD2.F32 R70, -RZ, R76.reuse.H0_H0 ;  /* 0x2000004cff467230 */ /* 0x100fe40000004100 */
[----:B------:R-:W-:Y:S01]  /*8550*/  FMUL R27, R47, R27 ;  /* 0x0000001b2f1b7220 */ /* 0x000fe20000400000 */
[----:B------:R-:W-:Y:S01]  /*8560*/  F2FP.F16.F32.PACK_AB R10, R13, R12 ;  /* 0x0000000c0d0a723e */ /* 0x000fe200000000ff */
[----:B------:R-:W-:Y:S01]  /*8570*/  FFMA R20, R49, R66, R20 ;  /* 0x0000004231147223 */ /* 0x000fe20000000014 */
[----:B------:R-:W-:Y:S01]  /*8580*/  F2FP.F16.F32.PACK_AB R11, R19, R14 ;  /* 0x0000000e130b723e */ /* 0x000fe200000000ff */
[----:B------:R-:W-:Y:S02]  /*8590*/  HADD2.F32 R71, -RZ, R76.H1_H1 ;  /* 0x3000004cff477230 */ /* 0x000fe40000004100 */
[----:B------:R-:W-:Y:S01]  /*85a0*/  FMUL R24, R47, R28 ;  /* 0x0000001c2f187220 */ /* 0x000fe20000400000 */
[----:B------:R-:W-:Y:S01]  /*85b0*/  FFMA R21, R49, R67, R21 ;  /* 0x0000004331157223 */ /* 0x000fe20000000015 */
[--C-:B------:R-:W-:Y:S01]  /*85c0*/  HADD2.F32 R72, -RZ, R77.reuse.H0_H0 ;  /* 0x2000004dff487230 */ /* 0x100fe20000004100 */
[----:B------:R1:W-:Y:S01]  /*85d0*/  STS.128 [R99+0x6010], R8 ;  /* 0x0060100863007388 */ /* 0x0003e20000000c00 */
        /* <DEDUP_REMOVED lines=49> */
.L_x_125:
[----:B------:R-:W-:Y:S05]  /*88f0*/  BSYNC.RECONVERGENT B0 ;  /* 0x0000000000007941 */ /* 0x000fea0003800200 */
.L_x_124:
[----:B------:R-:W-:Y:S01]  /*8900*/  BAR.SYNC.DEFER_BLOCKING 0x1, 0x80 ;  /* 0x0042000000007b1d */ /* 0x000fe20000010000 */
[----:B------:R-:W-:Y:S01]  /*8910*/  UISETP.NE.AND UP0, UPT, UR49, -0x4, UPT ;  /* 0xfffffffc3100788c */ /* 0x000fe2000bf05270 */
[----:B------:R-:W-:Y:S08]  /*8920*/  IADD3 R45, PT, PT, R45, 0x1, RZ ;  /* 0x000000012d2d7810 */ /* 0x000ff00007ffe0ff */
[----:B------:R-:W-:Y:S05]  /*8930*/  BRA.U !UP0, `(.L_x_126) ;  /* 0x0000000108287547 */ /* 0x000fea000b800000 */
[----:B------:R-:W-:Y:S01]  /*8940*/  ISETP.NE.AND P0, PT, R107, RZ, PT ;  /* 0x000000ff6b00720c */ /* 0x000fe20003f05270 */
[----:B------:R-:W-:Y:S01]  /*8950*/  IMAD.U32 R2, RZ, RZ, UR51 ;  /* 0x00000033ff027e24 */ /* 0x000fe2000f8e00ff */
[----:B------:R-:W-:Y:S01]  /*8960*/  UIADD3 UR51, UPT, UPT, UR51, 0x1, URZ ;  /* 0x0000000133337890 */ /* 0x000fe2000fffe0ff */
[----:B------:R-:W-:Y:S03]  /*8970*/  IMAD.U32 R0, RZ, RZ, UR37 ;  /* 0x00000025ff007e24 */ /* 0x000fe6000f8e00ff */
[----:B------:R-:W-:Y:S04]  /*8980*/  UISETP.NE.AND UP0, UPT, UR51, 0x4, UPT ;  /* 0x000000043300788c */ /* 0x000fe8000bf05270 */
[----:B------:R-:W-:Y:S03]  /*8990*/  USEL UR51, UR51, URZ, UP0 ;  /* 0x000000ff33337287 */ /* 0x000fe60008000000 */
[----:B------:R-:W-:Y:S05]  /*89a0*/  @P0 LEA R2, R2, UR48, 0x3 ;  /* 0x0000003002020c11 */ /* 0x000fea000f8e18ff */
[----:B------:R-:W-:Y:S05]  /*89b0*/  @P0 VIADD R2, R2, 0x70 ;  /* 0x0000007002020836 */ /* 0x000fea0000000000 */
[----:B------:R-:W-:Y:S04]  /*89c0*/  @P0 PRMT R0, R0, 0x654, R2 ;  /* 0x0000065400000816 */ /* 0x000fe80000000002 */
[----:B------:R2:W-:Y:S03]  /*89d0*/  @P0 SYNCS.ARRIVE.TRANS64.RED.A1T0 RZ, [R0+URZ], RZ ;  /* 0x000000ff00ff09a7 */ /* 0x0005e600081004ff */
.L_x_126:
[----:B------:R-:W-:Y:S01]  /*89e0*/  ISETP.NE.AND P2, PT, R103, RZ, PT ;  /* 0x000000ff6700720c */ /* 0x000fe20003f45270 */
[----:B------:R-:W-:Y:S01]  /*89f0*/  UIADD3 UR49, UPT, UPT, UR49, 0x4, URZ ;  /* 0x0000000431317890 */ /* 0x000fe2000fffe0ff */
[----:B------:R-:W-:Y:S01]  /*8a00*/  ISETP.NE.AND P0, PT, R105, 0x2, PT ;  /* 0x000000026900780c */ /* 0x000fe20003f05270 */
[----:B------:R-:W-:Y:S01]  /*8a10*/  IMAD.IADD R14, R43, 0x1, R86 ;  /* 0x000000012b0e7824 */ /* 0x000fe200078e0256 */
[----:B------:R-:W-:Y:S01]  /*8a20*/  ISETP.NE.AND P1, PT, R45, 0x4, PT ;  /* 0x000000042d00780c */ /* 0x000fe20003f25270 */
[----:B------:R-:W-:Y:S01]  /*8a30*/  IMAD.IADD R15, R44, 0x1, R87 ;  /* 0x000000012c0f7824 */ /* 0x000fe200078e0257 */
[----:B------:R-:W-:Y:S02]  /*8a40*/  SEL R2, RZ, 0x1, P0 ;  /* 0x00000001ff027807 */ /* 0x000fe40000000000 */
[----:B--2---:R-:W-:Y:S02]  /*8a50*/  SEL R0, RZ, 0x1, P1 ;  /* 0x00000001ff007807 */ /* 0x004fe40000800000 */
[----:B------:R-:W-:Y:S02]  /*8a60*/  LOP3.LUT R95, R95, R2, RZ, 0x3c, !PT ;  /* 0x000000025f5f7212 */ /* 0x000fe400078e3cff */
[----:B------:R-:W-:Y:S02]  /*8a70*/  LOP3.LUT R96, R96, R0, RZ, 0x3c, !PT ;  /* 0x0000000060607212 */ /* 0x000fe400078e3cff */
[----:B------:R-:W-:Y:S02]  /*8a80*/  @P2 R2UR UR36, R94 ;  /* 0x000000005e2422ca */ /* 0x000fe400000e0000 */
[----:B------:R-:W-:Y:S02]  /*8a90*/  SEL R105, R105, RZ, P0 ;  /* 0x000000ff69697207 */ /* 0x000fe40000000000 */
[----:B------:R-:W-:Y:S01]  /*8aa0*/  SEL R45, R45, RZ, P1 ;  /* 0x000000ff2d2d7207 */ /* 0x000fe20000800000 */
[----:B------:R-:W-:Y:S10]  /*8ab0*/  @P2 BRA `(.L_x_127) ;  /* 0xffffffc000502947 */ /* 0x000ff4000383ffff */
[----:B------:R-:W-:-:S09]  /*8ac0*/  UISETP.NE.AND UP0, UPT, UR50, URZ, UPT ;  /* 0x000000ff3200728c */ /* 0x000fd2000bf05270 */
[----:B------:R-:W-:Y:S05]  /*8ad0*/  BRA.U !UP0, `(.L_x_128) ;  /* 0x0000000108487547 */ /* 0x000fea000b800000 */
[----:B------:R-:W2:Y:S02]  /*8ae0*/  LDCU.64 UR4, c[0x0][0x890] ;  /* 0x00011200ff0477ac */ /* 0x000ea40008000a00 */
[----:B--2---:R-:W-:-:S04]  /*8af0*/  UISETP.NE.U32.AND UP0, UPT, UR4, URZ, UPT ;  /* 0x000000ff0400728c */ /* 0x004fc8000bf05070 */
[----:B------:R-:W-:-:S09]  /*8b00*/  UISETP.NE.AND.EX UP0, UPT, UR5, URZ, UPT, UP0 ;  /* 0x000000ff0500728c */ /* 0x000fd2000bf05300 */
[----:B------:R-:W-:Y:S05]  /*8b10*/  BRA.U UP0, `(.L_x_129) ;  /* 0x00000001000c7547 */ /* 0x000fea000b800000 */
[----:B------:R-:W-:-:S13]  /*8b20*/  FSETP.NEU.AND P0, PT, R49, RZ, PT ;  /* 0x000000ff3100720b */ /* 0x000fda0003f0d000 */
[----:B------:R-:W-:Y:S05]  /*8b30*/  @!P0 EXIT ;  /* 0x000000000000894d */ /* 0x000fea0003800000 */
[----:B------:R-:W-:Y:S05]  /*8b40*/  BRA `(.L_x_128) ;  /* 0x00000000002c7947 */ /* 0x000fea0003800000 */
.L_x_129:
[----:B------:R-:W-:Y:S01]  /*8b50*/  ISETP.NE.AND P0, PT, R104, RZ, PT ;  /* 0x000000ff6800720c */ /* 0x000fe20003f05270 */
[----:B------:R-:W-:-:S12]  /*8b60*/  BSSY.RECONVERGENT B0, `(.L_x_128) ;  /* 0x0000009000007945 */ /* 0x000fd80003800200 */
[----:B------:R-:W-:Y:S05]  /*8b70*/  @P0 BRA `(.L_x_130) ;  /* 0x0000000000140947 */ /* 0x000fea0003800000 */
[----:B------:R-:W2:Y:S02]  /*8b80*/  LDCU.64 UR4, c[0x0][0x888] ;  /* 0x00011100ff0477ac */ /* 0x000ea40008000a00 */
[----:B--2---:R-:W-:-:S04]  /*8b90*/  ISETP.NE.U32.AND P0, PT, RZ, UR4, PT ;  /* 0x00000004ff007c0c */ /* 0x004fc8000bf05070 */
[----:B------:R-:W-:-:S13]  /*8ba0*/  ISETP.NE.AND.EX P0, PT, RZ, UR5, PT, P0 ;  /* 0x00000005ff007c0c */ /* 0x000fda000bf05300 */
[----:B------:R-:W-:Y:S05]  /*8bb0*/  @!P0 EXIT ;  /* 0x000000000000894d */ /* 0x000fea0003800000 */
[----:B------:R-:W-:Y:S05]  /*8bc0*/  BRA `(.L_x_131) ;  /* 0x0000000000087947 */ /* 0x000fea0003800000 */
.L_x_130:
[----:B------:R-:W-:-:S13]  /*8bd0*/  FSETP.NEU.AND P0, PT, R49, RZ, PT ;  /* 0x000000ff3100720b */ /* 0x000fda0003f0d000 */
[----:B------:R-:W-:Y:S05]  /*8be0*/  @!P0 EXIT ;  /* 0x000000000000894d */ /* 0x000fea0003800000 */
.L_x_131:
[----:B------:R-:W-:Y:S05]  /*8bf0*/  BSYNC.RECONVERGENT B0 ;  /* 0x0000000000007941 */ /* 0x000fea0003800200 */
.L_x_128:
[----:B------:R-:W-:Y:S01]  /*8c00*/  ULEA UR4, UR51, UR48, 0x3 ;  /* 0x0000003033047291 */ /* 0x000fe2000f8e18ff */
[----:B------:R-:W-:-:S04]  /*8c10*/  DEPBAR.LE SB0, 0x0 ;  /* 0x000080000000791a */ /* 0x000fc80000000000 */
[----:B------:R-:W-:-:S04]  /*8c20*/  UIADD3 UR4, UPT, UPT, UR4, 0x70, URZ ;  /* 0x0000007004047890 */ /* 0x000fc8000fffe0ff */
[----:B------:R-:W-:-:S09]  /*8c30*/  UPRMT UR4, UR37, 0x654, UR4 ;  /* 0x0000065425047896 */ /* 0x000fd20008000004 */
[----:B------:R-:W-:Y:S01]  /*8c40*/  SYNCS.ARRIVE.TRANS64.RED.A1T0 RZ, [UR4], RZ ;  /* 0x000000ffffff79a7 */ /* 0x000fe20008100404 */
[----:B------:R-:W-:Y:S05]  /*8c50*/  EXIT ;  /* 0x000000000000794d */ /* 0x000fea0003800000 */
.L_x_19:
[----:B--2---:R2:W1:Y:S02]  /*8c60*/  SYNCS.PHASECHK.TRANS64.TRYWAIT P0, [R2+URZ+0x110], R3 ;  /* 0x00011003020075a7 */ /* 0x00446400080011ff */
[----:B-1----:R-:W-:Y:S05]  /*8c70*/  @!P0 NANOSLEEP.SYNCS 0x989680 ;  /* 0x009896800000895d */ /* 0x002fea0003900000 */
[----:B------:R-:W1:Y:S02]  /*8c80*/  @!P0 SYNCS.PHASECHK.TRANS64 P0, [R2+URZ+0x110], R3 ;  /* 0x00011003020085a7 */ /* 0x000e6400080010ff */
[----:B-1----:R-:W-:Y:S05]  /*8c90*/  @!P0 BRA `(.L_x_19) ;  /* 0xfffffffc00f08947 */ /* 0x002fea000383ffff */
[----:B------:R-:W-:Y:S05]  /*8ca0*/  BRA `(.L_x_132) ;  /* 0xffffff8800547947 */ /* 0x000fea000383ffff */
.L_x_22:
[----:B-1----:R-:W-:-:S07]  /*8cb0*/  MOV R2, UR33 ;  /* 0x0000002100027c02 */ /* 0x002fce0008000f00 */
.L_x_133:
[----:B-1----:R1:W2:Y:S02]  /*8cc0*/  SYNCS.PHASECHK.TRANS64.TRYWAIT P0, [R2+URZ+0x28], R4 ;  /* 0x00002804020075a7 */ /* 0x0022a400080011ff */
[----:B--2---:R-:W-:Y:S05]  /*8cd0*/  @!P0 NANOSLEEP.SYNCS 0x989680 ;  /* 0x009896800000895d */ /* 0x004fea0003900000 */
[----:B------:R-:W2:Y:S02]  /*8ce0*/  @!P0 SYNCS.PHASECHK.TRANS64 P0, [R2+URZ+0x28], R4 ;  /* 0x00002804020085a7 */ /* 0x000ea400080010ff */
[----:B--2---:R-:W-:Y:S05]  /*8cf0*/  @!P0 BRA `(.L_x_133) ;  /* 0xfffffffc00f08947 */ /* 0x004fea000383ffff */
[----:B------:R-:W-:Y:S05]  /*8d00*/  BRA `(.L_x_21) ;  /* 0xffffff8800a47947 */ /* 0x000fea000383ffff */
.L_x_28:
[----:B-1----:R-:W-:-:S07]  /*8d10*/  MOV R2, UR17 ;  /* 0x0000001100027c02 */ /* 0x002fce0008000f00 */
.L_x_134:
[----:B-1----:R1:W2:Y:S02]  /*8d20*/  SYNCS.PHASECHK.TRANS64.TRYWAIT P0, [R2+URZ+0x28], R4 ;  /* 0x00002804020075a7 */ /* 0x0022a400080011ff */
[----:B--2---:R-:W-:Y:S05]  /*8d30*/  @!P0 NANOSLEEP.SYNCS 0x989680 ;  /* 0x009896800000895d */ /* 0x004fea0003900000 */
[----:B------:R-:W2:Y:S02]  /*8d40*/  @!P0 SYNCS.PHASECHK.TRANS64 P0, [R2+URZ+0x28], R4 ;  /* 0x00002804020085a7 */ /* 0x000ea400080010ff */
[----:B--2---:R-:W-:Y:S05]  /*8d50*/  @!P0 BRA `(.L_x_134) ;  /* 0xfffffffc00f08947 */ /* 0x004fea000383ffff */
[----:B------:R-:W-:Y:S05]  /*8d60*/  BRA `(.L_x_27) ;  /* 0xffffff8c00487947 */ /* 0x000fea000383ffff */
.L_x_32:
[----:B-1----:R1:W2:Y:S02]  /*8d70*/  SYNCS.PHASECHK.TRANS64.TRYWAIT P0, [R2+URZ+0xa0], R3 ;  /* 0x0000a003020075a7 */ /* 0x0022a400080011ff */
[----:B--2---:R-:W-:Y:S05]  /*8d80*/  @!P0 NANOSLEEP.SYNCS 0x989680 ;  /* 0x009896800000895d */ /* 0x004fea0003900000 */
[----:B------:R-:W2:Y:S02]  /*8d90*/  @!P0 SYNCS.PHASECHK.TRANS64 P0, [R2+URZ+0xa0], R3 ;  /* 0x0000a003020085a7 */ /* 0x000ea400080010ff */
[----:B--2---:R-:W-:Y:S05]  /*8da0*/  @!P0 BRA `(.L_x_32) ;  /* 0xfffffffc00f08947 */ /* 0x004fea000383ffff */
[----:B------:R-:W-:Y:S05]  /*8db0*/  BRA `(.L_x_135) ;  /* 0xffffff8c00d47947 */ /* 0x000fea000383ffff */
.L_x_36:
[----:B----4-:R-:W-:-:S07]  /*8dc0*/  MOV R0, UR5 ;  /* 0x0000000500007c02 */ /* 0x010fce0008000f00 */
.L_x_136:
[----:B-1----:R1:W2:Y:S02]  /*8dd0*/  SYNCS.PHASECHK.TRANS64.TRYWAIT P0, [R0+URZ], R2 ;  /* 0x00000002000075a7 */ /* 0x0022a400080011ff */
[----:B--2---:R-:W-:Y:S05]  /*8de0*/  @!P0 NANOSLEEP.SYNCS 0x989680 ;  /* 0x009896800000895d */ /* 0x004fea0003900000 */
[----:B------:R-:W2:Y:S02]  /*8df0*/  @!P0 SYNCS.PHASECHK.TRANS64 P0, [R0+URZ], R2 ;  /* 0x00000002000085a7 */ /* 0x000ea400080010ff */
[----:B--2---:R-:W-:Y:S05]  /*8e00*/  @!P0 BRA `(.L_x_136) ;  /* 0xfffffffc00f08947 */ /* 0x004fea000383ffff */
[----:B------:R-:W-:Y:S05]  /*8e10*/  BRA `(.L_x_137) ;  /* 0xffffff9400447947 */ /* 0x000fea000383ffff */
.L_x_37:
[----:B----4-:R-:W-:-:S07]  /*8e20*/  MOV R0, UR5 ;  /* 0x0000000500007c02 */ /* 0x010fce0008000f00 */
.L_x_138:
[----:B-1----:R1:W2:Y:S02]  /*8e30*/  SYNCS.PHASECHK.TRANS64.TRYWAIT P0, [R0+URZ], R3 ;  /* 0x00000003000075a7 */ /* 0x0022a400080011ff */
[----:B--2---:R-:W-:Y:S05]  /*8e40*/  @!P0 NANOSLEEP.SYNCS 0x989680 ;  /* 0x009896800000895d */ /* 0x004fea0003900000 */
[----:B------:R-:W2:Y:S02]  /*8e50*/  @!P0 SYNCS.PHASECHK.TRANS64 P0, [R0+URZ], R3 ;  /* 0x00000003000085a7 */ /* 0x000ea400080010ff */
[----:B--2---:R-:W-:Y:S05]  /*8e60*/  @!P0 BRA `(.L_x_138) ;  /* 0xfffffffc00f08947 */ /* 0x004fea000383ffff */
[----:B------:R-:W-:Y:S05]  /*8e70*/  BRA `(.L_x_139) ;  /* 0xffffff9400507947 */ /* 0x000fea000383ffff */
.L_x_38:
[----:B----4-:R-:W-:-:S07]  /*8e80*/  MOV R0, UR5 ;  /* 0x0000000500007c02 */ /* 0x010fce0008000f00 */
.L_x_140:
[----:B-1----:R1:W2:Y:S02]  /*8e90*/  SYNCS.PHASECHK.TRANS64.TRYWAIT P0, [R0+URZ], R3 ;  /* 0x00000003000075a7 */ /* 0x0022a400080011ff */
[----:B--2---:R-:W-:Y:S05]  /*8ea0*/  @!P0 NANOSLEEP.SYNCS 0x989680 ;  /* 0x009896800000895d */ /* 0x004fea0003900000 */
[----:B------:R-:W2:Y:S02]  /*8eb0*/  @!P0 SYNCS.PHASECHK.TRANS64 P0, [R0+URZ], R3 ;  /* 0x00000003000085a7 */ /* 0x000ea400080010ff */
[----:B--2---:R-:W-:Y:S05]  /*8ec0*/  @!P0 BRA `(.L_x_140) ;  /* 0xfffffffc00f08947 */ /* 0x004fea000383ffff */
[----:B------:R-:W-:Y:S05]  /*8ed0*/  BRA `(.L_x_141) ;  /* 0xffffff94005c7947 */ /* 0x000fea000383ffff */
.L_x_39:
[----:B----4-:R-:W-:-:S07]  /*8ee0*/  MOV R0, UR5 ;  /* 0x0000000500007c02 */ /* 0x010fce0008000f00 */
.L_x_142:
[----:B-1----:R1:W2:Y:S02]  /*8ef0*/  SYNCS.PHASECHK.TRANS64.TRYWAIT P0, [R0+URZ], R3 ;  /* 0x00000003000075a7 */ /* 0x0022a400080011ff */
[----:B--2---:R-:W-:Y:S05]  /*8f00*/  @!P0 NANOSLEEP.SYNCS 0x989680 ;  /* 0x009896800000895d */ /* 0x004fea0003900000 */
[----:B------:R-:W2:Y:S02]  /*8f10*/  @!P0 SYNCS.PHASECHK.TRANS64 P0, [R0+URZ], R3 ;  /* 0x00000003000085a7 */ /* 0x000ea400080010ff */
[----:B--2---:R-:W-:Y:S05]  /*8f20*/  @!P0 BRA `(.L_x_142) ;  /* 0xfffffffc00f08947 */ /* 0x004fea000383ffff */
[----:B------:R-:W-:Y:S05]  /*8f30*/  BRA `(.L_x_143) ;  /* 0xffffff9400687947 */ /* 0x000fea000383ffff */
.L_x_42:
[----:B-1----:R1:W2:Y:S02]  /*8f40*/  SYNCS.PHASECHK.TRANS64.TRYWAIT P0, [R0+URZ+0x100], R4 ;  /* 0x00010004000075a7 */ /* 0x0022a400080011ff */
[----:B--2---:R-:W-:Y:S05]  /*8f50*/  @!P0 NANOSLEEP.SYNCS 0x989680 ;  /* 0x009896800000895d */ /* 0x004fea0003900000 */
[----:B------:R-:W2:Y:S02]  /*8f60*/  @!P0 SYNCS.PHASECHK.TRANS64 P0, [R0+URZ+0x100], R4 ;  /* 0x00010004000085a7 */ /* 0x000ea400080010ff */
[----:B--2---:R-:W-:Y:S05]  /*8f70*/  @!P0 BRA `(.L_x_42) ;  /* 0xfffffffc00f08947 */ /* 0x004fea000383ffff */
[----:B------:R-:W-:Y:S05]  /*8f80*/  BRA `(.L_x_144) ;  /* 0xffffff9400c47947 */ /* 0x000fea000383ffff */
.L_x_43:
[----:B------:R-:W-:-:S07]  /*8f90*/  MOV R0, UR5 ;  /* 0x0000000500007c02 */ /* 0x000fce0008000f00 */
.L_x_145:
[----:B-1----:R1:W2:Y:S02]  /*8fa0*/  SYNCS.PHASECHK.TRANS64.TRYWAIT P0, [R0+URZ+0xb0], R5 ;  /* 0x0000b005000075a7 */ /* 0x0022a400080011ff */
[----:B--2---:R-:W-:Y:S05]  /*8fb0*/  @!P0 NANOSLEEP.SYNCS 0x989680 ;  /* 0x009896800000895d */ /* 0x004fea0003900000 */
[----:B------:R-:W2:Y:S02]  /*8fc0*/  @!P0 SYNCS.PHASECHK.TRANS64 P0, [R0+URZ+0xb0], R5 ;  /* 0x0000b005000085a7 */ /* 0x000ea400080010ff */
[----:B--2---:R-:W-:Y:S05]  /*8fd0*/  @!P0 BRA `(.L_x_145) ;  /* 0xfffffffc00f08947 */ /* 0x004fea000383ffff */
[----:B------:R-:W-:Y:S05]  /*8fe0*/  BRA `(.L_x_146) ;  /* 0xffffff9400d47947 */ /* 0x000fea000383ffff */
.L_x_44:
[----:B-1----:R1:W2:Y:S02]  /*8ff0*/  SYNCS.PHASECHK.TRANS64.TRYWAIT P1, [R0+URZ+0xa0], R4 ;  /* 0x0000a004000075a7 */ /* 0x0022a400080211ff */
[----:B--2---:R-:W-:Y:S05]  /*9000*/  @!P1 NANOSLEEP.SYNCS 0x989680 ;  /* 0x009896800000995d */ /* 0x004fea0003900000 */
[----:B------:R-:W2:Y:S02]  /*9010*/  @!P1 SYNCS.PHASECHK.TRANS64 P1, [R0+URZ+0xa0], R4 ;  /* 0x0000a004000095a7 */ /* 0x000ea400080210ff */
[----:B--2---:R-:W-:Y:S05]  /*9020*/  @!P1 BRA `(.L_x_44) ;  /* 0xfffffffc00f09947 */ /* 0x004fea000383ffff */
[----:B------:R-:W-:Y:S05]  /*9030*/  BRA `(.L_x_147) ;  /* 0xffffff9800047947 */ /* 0x000fea000383ffff */
.L_x_47:
[----:B------:R-:W-:-:S07]  /*9040*/  MOV R0, UR5 ;  /* 0x0000000500007c02 */ /* 0x000fce0008000f00 */
.L_x_148:
[----:B-1----:R1:W2:Y:S02]  /*9050*/  SYNCS.PHASECHK.TRANS64.TRYWAIT P0, [R0+URZ+0xb0], R2 ;  /* 0x0000b002000075a7 */ /* 0x0022a400080011ff */
[----:B--2---:R-:W-:Y:S05]  /*9060*/  @!P0 NANOSLEEP.SYNCS 0x989680 ;  /* 0x009896800000895d */ /* 0x004fea0003900000 */
[----:B------:R-:W2:Y:S02]  /*9070*/  @!P0 SYNCS.PHASECHK.TRANS64 P0, [R0+URZ+0xb0], R2 ;  /* 0x0000b002000085a7 */ /* 0x000ea400080010ff */
[----:B--2---:R-:W-:Y:S05]  /*9080*/  @!P0 BRA `(.L_x_148) ;  /* 0xfffffffc00f08947 */ /* 0x004fea000383ffff */
[----:B------:R-:W-:Y:S05]  /*9090*/  BRA `(.L_x_46) ;  /* 0xffffff9800587947 */ /* 0x000fea000383ffff */
.L_x_54:
[----:B-1----:R1:W2:Y:S02]  /*90a0*/  SYNCS.PHASECHK.TRANS64.TRYWAIT P1, [R0+URZ+0xa0], R2 ;  /* 0x0000a002000075a7 */ /* 0x0022a400080211ff */
[----:B--2---:R-:W-:Y:S05]  /*90b0*/  @!P1 NANOSLEEP.SYNCS 0x989680 ;  /* 0x009896800000995d */ /* 0x004fea0003900000 */
[----:B------:R-:W2:Y:S02]  /*90c0*/  @!P1 SYNCS.PHASECHK.TRANS64 P1, [R0+URZ+0xa0], R2 ;  /* 0x0000a002000095a7 */ /* 0x000ea400080210ff */
[----:B--2---:R-:W-:Y:S05]  /*90d0*/  @!P1 BRA `(.L_x_54) ;  /* 0xfffffffc00f09947 */ /* 0x004fea000383ffff */
[----:B------:R-:W-:Y:S05]  /*90e0*/  BRA `(.L_x_149) ;  /* 0xffffff9c00b87947 */ /* 0x000fea000383ffff */
.L_x_55:
[----:B------:R-:W-:-:S07]  /*90f0*/  MOV R2, UR8 ;  /* 0x0000000800027c02 */ /* 0x000fce0008000f00 */
.L_x_150:
[----:B-1----:R1:W2:Y:S02]  /*9100*/  SYNCS.PHASECHK.TRANS64.TRYWAIT P0, [R2+URZ+0xe0], R0 ;  /* 0x0000e000020075a7 */ /* 0x0022a400080011ff */
[----:B--2---:R-:W-:Y:S05]  /*9110*/  @!P0 NANOSLEEP.SYNCS 0x989680 ;  /* 0x009896800000895d */ /* 0x004fea0003900000 */
[----:B------:R-:W2:Y:S02]  /*9120*/  @!P0 SYNCS.PHASECHK.TRANS64 P0, [R2+URZ+0xe0], R0 ;  /* 0x0000e000020085a7 */ /* 0x000ea400080010ff */
[----:B--2---:R-:W-:Y:S05]  /*9130*/  @!P0 BRA `(.L_x_150) ;  /* 0xfffffffc00f08947 */ /* 0x004fea000383ffff */
[----:B------:R-:W-:Y:S05]  /*9140*/  BRA `(.L_x_151) ;  /* 0xffffff9c00f07947 */ /* 0x000fea000383ffff */
.L_x_58:
[----:B------:R-:W-:Y:S07]  /*9150*/  MOV R0, UR7 ;  /* 0x0000000700007c02 */ /* 0x000fee0008000f00 */
.L_x_152:
[----:B-1----:R1:W2:Y:S02]  /*9160*/  SYNCS.PHASECHK.TRANS64.TRYWAIT P0, [R0+URZ], R2 ;  /* 0x00000002000075a7 */ /* 0x0022a400080011ff */
[----:B--2---:R-:W-:Y:S05]  /*9170*/  @!P0 NANOSLEEP.SYNCS 0x989680 ;  /* 0x009896800000895d */ /* 0x004fea0003900000 */
[----:B------:R-:W2:Y:S02]  /*9180*/  @!P0 SYNCS.PHASECHK.TRANS64 P0, [R0+URZ], R2 ;  /* 0x00000002000085a7 */ /* 0x000ea400080010ff */
[----:B--2---:R-:W-:Y:S05]  /*9190*/  @!P0 BRA `(.L_x_152) ;  /* 0xfffffffc00f08947 */ /* 0x004fea000383ffff */
[----:B------:R-:W-:Y:S05]  /*91a0*/  BRA `(.L_x_57) ;  /* 0xffffffa0000c7947 */ /* 0x000fea000383ffff */
.L_x_61:
[----:B------:R-:W-:-:S07]  /*91b0*/  MOV R0, UR5 ;  /* 0x0000000500007c02 */ /* 0x000fce0008000f00 */
.L_x_153:
[----:B--2---:R2:W3:Y:S02]  /*91c0*/  SYNCS.PHASECHK.TRANS64.TRYWAIT P0, [R0+URZ], R2 ;  /* 0x00000002000075a7 */ /* 0x0044e400080011ff */
[----:B---3--:R-:W-:Y:S05]  /*91d0*/  @!P0 NANOSLEEP.SYNCS 0x989680 ;  /* 0x009896800000895d */ /* 0x008fea0003900000 */
[----:B------:R-:W3:Y:S02]  /*91e0*/  @!P0 SYNCS.PHASECHK.TRANS64 P0, [R0+URZ], R2 ;  /* 0x00000002000085a7 */ /* 0x000ee400080010ff */
[----:B---3--:R-:W-:Y:S05]  /*91f0*/  @!P0 BRA `(.L_x_153) ;  /* 0xfffffffc00f08947 */ /* 0x008fea000383ffff */
[----:B------:R-:W-:Y:S05]  /*9200*/  BRA `(.L_x_154) ;  /* 0xffffffa000c07947 */ /* 0x000fea000383ffff */
.L_x_62:
[----:B------:R-:W-:-:S07]  /*9210*/  MOV R0, UR5 ;  /* 0x0000000500007c02 */ /* 0x000fce0008000f00 */
.L_x_155:
[----:B-1----:R1:W2:Y:S02]  /*9220*/  SYNCS.PHASECHK.TRANS64.TRYWAIT P0, [R0+URZ], R3 ;  /* 0x00000003000075a7 */ /* 0x0022a400080011ff */
[----:B--2---:R-:W-:Y:S05]  /*9230*/  @!P0 NANOSLEEP.SYNCS 0x989680 ;  /* 0x009896800000895d */ /* 0x004fea0003900000 */
[----:B------:R-:W2:Y:S02]  /*9240*/  @!P0 SYNCS.PHASECHK.TRANS64 P0, [R0+URZ], R3 ;  /* 0x00000003000085a7 */ /* 0x000ea400080010ff */
[----:B--2---:R-:W-:Y:S05]  /*9250*/  @!P0 BRA `(.L_x_155) ;  /* 0xfffffffc00f08947 */ /* 0x004fea000383ffff */
[----:B------:R-:W-:Y:S05]  /*9260*/  BRA `(.L_x_156) ;  /* 0xffffffa000cc7947 */ /* 0x000fea000383ffff */
.L_x_63:
[----:B------:R-:W-:-:S07]  /*9270*/  MOV R0, UR5 ;  /* 0x0000000500007c02 */ /* 0x000fce0008000f00 */
.L_x_157:
[----:B-1----:R1:W2:Y:S02]  /*9280*/  SYNCS.PHASECHK.TRANS64.TRYWAIT P0, [R0+URZ], R3 ;  /* 0x00000003000075a7 */ /* 0x0022a400080011ff */
[----:B--2---:R-:W-:Y:S05]  /*9290*/  @!P0 NANOSLEEP.SYNCS 0x989680 ;  /* 0x009896800000895d */ /* 0x004fea0003900000 */
[----:B------:R-:W2:Y:S02]  /*92a0*/  @!P0 SYNCS.PHASECHK.TRANS64 P0, [R0+URZ], R3 ;  /* 0x00000003000085a7 */ /* 0x000ea400080010ff */
[----:B--2---:R-:W-:Y:S05]  /*92b0*/  @!P0 BRA `(.L_x_157) ;  /* 0xfffffffc00f08947 */ /* 0x004fea000383ffff */
[----:B------:R-:W-:Y:S05]  /*92c0*/  BRA `(.L_x_158) ;  /* 0xffffffa000d87947 */ /* 0x000fea000383ffff */
.L_x_64:
[----:B-1----:R-:W-:-:S07]  /*92d0*/  MOV R0, UR7 ;  /* 0x0000000700007c02 */ /* 0x002fce0008000f00 */
.L_x_159:
[----:B-1----:R1:W2:Y:S02]  /*92e0*/  SYNCS.PHASECHK.TRANS64.TRYWAIT P0, [R0+URZ], R2 ;  /* 0x00000002000075a7 */ /* 0x0022a400080011ff */
[----:B--2---:R-:W-:Y:S05]  /*92f0*/  @!P0 NANOSLEEP.SYNCS 0x989680 ;  /* 0x009896800000895d */ /* 0x004fea0003900000 */
[----:B------:R-:W2:Y:S02]  /*9300*/  @!P0 SYNCS.PHASECHK.TRANS64 P0, [R0+URZ], R2 ;  /* 0x00000002000085a7 */ /* 0x000ea400080010ff */
[----:B--2---:R-:W-:Y:S05]  /*9310*/  @!P0 BRA `(.L_x_159) ;  /* 0xfffffffc00f08947 */ /* 0x004fea000383ffff */
[----:B------:R-:W-:Y:S05]  /*9320*/  BRA `(.L_x_160) ;  /* 0xffffffa000e47947 */ /* 0x000fea000383ffff */
.L_x_69:
[----:B--2---:R2:W3:Y:S02]  /*9330*/  SYNCS.PHASECHK.TRANS64.TRYWAIT P0, [R0+URZ+0xa0], R2 ;  /* 0x0000a002000075a7 */ /* 0x0044e400080011ff */
[----:B---3--:R-:W-:Y:S05]  /*9340*/  @!P0 NANOSLEEP.SYNCS 0x989680 ;  /* 0x009896800000895d */ /* 0x008fea0003900000 */
[----:B------:R-:W3:Y:S02]  /*9350*/  @!P0 SYNCS.PHASECHK.TRANS64 P0, [R0+URZ+0xa0], R2 ;  /* 0x0000a002000085a7 */ /* 0x000ee400080010ff */
[----:B---3--:R-:W-:Y:S05]  /*9360*/  @!P0 BRA `(.L_x_69) ;  /* 0xfffffffc00f08947 */ /* 0x008fea000383ffff */
[----:B------:R-:W-:Y:S05]  /*9370*/  BRA `(.L_x_161) ;  /* 0xffffffa400f07947 */ /* 0x000fea000383ffff */
.L_x_72:
[----:B------:R-:W-:Y:S07]  /*9380*/  MOV R0, UR7 ;  /* 0x0000000700007c02 */ /* 0x000fee0008000f00 */
.L_x_162:
[----:B--2---:R2:W3:Y:S02]  /*9390*/  SYNCS.PHASECHK.TRANS64.TRYWAIT P0, [R0+URZ+0x98], R2 ;  /* 0x00009802000075a7 */ /* 0x0044e400080011ff */
[----:B---3--:R-:W-:Y:S05]  /*93a0*/  @!P0 NANOSLEEP.SYNCS 0x989680 ;  /* 0x009896800000895d */ /* 0x008fea0003900000 */
[----:B------:R-:W3:Y:S02]  /*93b0*/  @!P0 SYNCS.PHASECHK.TRANS64 P0, [R0+URZ+0x98], R2 ;  /* 0x00009802000085a7 */ /* 0x000ee400080010ff */
[----:B---3--:R-:W-:Y:S05]  /*93c0*/  @!P0 BRA `(.L_x_162) ;  /* 0xfffffffc00f08947 */ /* 0x008fea000383ffff */
[----:B------:R-:W-:Y:S05]  /*93d0*/  BRA `(.L_x_71) ;  /* 0xffffffa800d07947 */ /* 0x000fea000383ffff */
.L_x_75:
[----:B------:R-:W-:Y:S07]  /*93e0*/  MOV R0, UR7 ;  /* 0x0000000700007c02 */ /* 0x000fee0008000f00 */
.L_x_163:
[----:B-1----:R1:W2:Y:S02]  /*93f0*/  SYNCS.PHASECHK.TRANS64.TRYWAIT P0, [R0+URZ+0x70], R14 ;  /* 0x0000700e000075a7 */ /* 0x0022a400080011ff */
[----:B--2---:R-:W-:Y:S05]  /*9400*/  @!P0 NANOSLEEP.SYNCS 0x989680 ;  /* 0x009896800000895d */ /* 0x004fea0003900000 */
[----:B------:R-:W2:Y:S02]  /*9410*/  @!P0 SYNCS.PHASECHK.TRANS64 P0, [R0+URZ+0x70], R14 ;  /* 0x0000700e000085a7 */ /* 0x000ea400080010ff */
[----:B--2---:R-:W-:Y:S05]  /*9420*/  @!P0 BRA `(.L_x_163) ;  /* 0xfffffffc00f08947 */ /* 0x004fea000383ffff */
[----:B------:R-:W-:Y:S05]  /*9430*/  BRA `(.L_x_164) ;  /* 0xffffffac00487947 */ /* 0x000fea000383ffff */
.L_x_76:
[----:B------:R-:W-:Y:S07]  /*9440*/  MOV R0, UR7 ;  /* 0x0000000700007c02 */ /* 0x000fee0008000f00 */
.L_x_165:
[----:B-1----:R1:W2:Y:S02]  /*9450*/  SYNCS.PHASECHK.TRANS64.TRYWAIT P0, [R0+URZ+0x78], R14 ;  /* 0x0000780e000075a7 */ /* 0x0022a400080011ff */
[----:B--2---:R-:W-:Y:S05]  /*9460*/  @!P0 NANOSLEEP.SYNCS 0x989680 ;  /* 0x009896800000895d */ /* 0x004fea0003900000 */
[----:B------:R-:W2:Y:S02]  /*9470*/  @!P0 SYNCS.PHASECHK.TRANS64 P0, [R0+URZ+0x78], R14 ;  /* 0x0000780e000085a7 */ /* 0x000ea400080010ff */
[----:B--2---:R-:W-:Y:S05]  /*9480*/  @!P0 BRA `(.L_x_165) ;  /* 0xfffffffc00f08947 */ /* 0x004fea000383ffff */
[----:B------:R-:W-:Y:S05]  /*9490*/  BRA `(.L_x_166) ;  /* 0xffffffac00807947 */ /* 0x000fea000383ffff */
.L_x_77:
[----:B------:R-:W-:Y:S07]  /*94a0*/  MOV R0, UR7 ;  /* 0x0000000700007c02 */ /* 0x000fee0008000f00 */
.L_x_167:
[----:B-1----:R1:W2:Y:S02]  /*94b0*/  SYNCS.PHASECHK.TRANS64.TRYWAIT P0, [R0+URZ+0x80], R14 ;  /* 0x0000800e000075a7 */ /* 0x0022a400080011ff */
[----:B--2---:R-:W-:Y:S05]  /*94c0*/  @!P0 NANOSLEEP.SYNCS 0x989680 ;  /* 0x009896800000895d */ /* 0x004fea0003900000 */
[----:B------:R-:W2:Y:S02]  /*94d0*/  @!P0 SYNCS.PHASECHK.TRANS64 P0, [R0+URZ+0x80], R14 ;  /* 0x0000800e000085a7 */ /* 0x000ea400080010ff */
[----:B--2---:R-:W-:Y:S05]  /*94e0*/  @!P0 BRA `(.L_x_167) ;  /* 0xfffffffc00f08947 */ /* 0x004fea000383ffff */
[----:B------:R-:W-:Y:S05]  /*94f0*/  BRA `(.L_x_168) ;  /* 0xffffffac00c47947 */ /* 0x000fea000383ffff */
.L_x_78:
[----:B------:R-:W-:Y:S07]  /*9500*/  MOV R0, UR7 ;  /* 0x0000000700007c02 */ /* 0x000fee0008000f00 */
.L_x_169:
[----:B-1----:R1:W2:Y:S02]  /*9510*/  SYNCS.PHASECHK.TRANS64.TRYWAIT P0, [R0+URZ+0x88], R14 ;  /* 0x0000880e000075a7 */ /* 0x0022a400080011ff */
[----:B--2---:R-:W-:Y:S05]  /*9520*/  @!P0 NANOSLEEP.SYNCS 0x989680 ;  /* 0x009896800000895d */ /* 0x004fea0003900000 */
[----:B------:R-:W2:Y:S02]  /*9530*/  @!P0 SYNCS.PHASECHK.TRANS64 P0, [R0+URZ+0x88], R14 ;  /* 0x0000880e000085a7 */ /* 0x000ea400080010ff */
[----:B--2---:R-:W-:Y:S05]  /*9540*/  @!P0 BRA `(.L_x_169) ;  /* 0xfffffffc00f08947 */ /* 0x004fea000383ffff */
[----:B------:R-:W-:Y:S05]  /*9550*/  BRA `(.L_x_170) ;  /* 0xffffffb000487947 */ /* 0x000fea000383ffff */
.L_x_80:
[----:B------:R-:W-:-:S07]  /*9560*/  MOV R0, UR7 ;  /* 0x0000000700007c02 */ /* 0x000fce0008000f00 */
.L_x_171:
[----:B-1----:R1:W3:Y:S02]  /*9570*/  SYNCS.PHASECHK.TRANS64.TRYWAIT P0, [R0+URZ+0x70], R2 ;  /* 0x00007002000075a7 */ /* 0x0022e400080011ff */
[----:B---3--:R-:W-:Y:S05]  /*9580*/  @!P0 NANOSLEEP.SYNCS 0x989680 ;  /* 0x009896800000895d */ /* 0x008fea0003900000 */
[----:B------:R-:W3:Y:S02]  /*9590*/  @!P0 SYNCS.PHASECHK.TRANS64 P0, [R0+URZ+0x70], R2 ;  /* 0x00007002000085a7 */ /* 0x000ee400080010ff */
[----:B---3--:R-:W-:Y:S05]  /*95a0*/  @!P0 BRA `(.L_x_171) ;  /* 0xfffffffc00f08947 */ /* 0x008fea000383ffff */
[----:B------:R-:W-:Y:S05]  /*95b0*/  BRA `(.L_x_172) ;  /* 0xffffffb000b87947 */ /* 0x000fea000383ffff */
.L_x_81:
[----:B-1----:R-:W-:-:S07]  /*95c0*/  MOV R0, UR7 ;  /* 0x0000000700007c02 */ /* 0x002fce0008000f00 */
.L_x_173:
[----:B-1----:R1:W3:Y:S02]  /*95d0*/  SYNCS.PHASECHK.TRANS64.TRYWAIT P0, [R0+URZ+0x78], R2 ;  /* 0x00007802000075a7 */ /* 0x0022e400080011ff */
[----:B---3--:R-:W-:Y:S05]  /*95e0*/  @!P0 NANOSLEEP.SYNCS 0x989680 ;  /* 0x009896800000895d */ /* 0x008fea0003900000 */
[----:B------:R-:W3:Y:S02]  /*95f0*/  @!P0 SYNCS.PHASECHK.TRANS64 P0, [R0+URZ+0x78], R2 ;  /* 0x00007802000085a7 */ /* 0x000ee400080010ff */
[----:B---3--:R-:W-:Y:S05]  /*9600*/  @!P0 BRA `(.L_x_173) ;  /* 0xfffffffc00f08947 */ /* 0x008fea000383ffff */
[----:B------:R-:W-:Y:S05]  /*9610*/  BRA `(.L_x_174) ;  /* 0xffffffb000a87947 */ /* 0x000fea000383ffff */
.L_x_82:
[----:B-1----:R-:W-:-:S07]  /*9620*/  MOV R0, UR7 ;  /* 0x0000000700007c02 */ /* 0x002fce0008000f00 */
.L_x_175:
[----:B-1----:R1:W3:Y:S02]  /*9630*/  SYNCS.PHASECHK.TRANS64.TRYWAIT P0, [R0+URZ+0x80], R2 ;  /* 0x00008002000075a7 */ /* 0x0022e400080011ff */
[----:B---3--:R-:W-:Y:S05]  /*9640*/  @!P0 NANOSLEEP.SYNCS 0x989680 ;  /* 0x009896800000895d */ /* 0x008fea0003900000 */
[----:B------:R-:W3:Y:S02]  /*9650*/  @!P0 SYNCS.PHASECHK.TRANS64 P0, [R0+URZ+0x80], R2 ;  /* 0x00008002000085a7 */ /* 0x000ee400080010ff */
[----:B---3--:R-:W-:Y:S05]  /*9660*/  @!P0 BRA `(.L_x_175) ;  /* 0xfffffffc00f08947 */ /* 0x008fea000383ffff */
[----:B------:R-:W-:Y:S05]  /*9670*/  BRA `(.L_x_176) ;  /* 0xffffffb000987947 */ /* 0x000fea000383ffff */
.L_x_84:
[----:B--2---:R2:W4:Y:S02]  /*9680*/  SYNCS.PHASECHK.TRANS64.TRYWAIT P0, [R0+URZ+0xa0], R2 ;  /* 0x0000a002000075a7 */ /* 0x00452400080011ff */
[----:B----4-:R-:W-:Y:S05]  /*9690*/  @!P0 NANOSLEEP.SYNCS 0x989680 ;  /* 0x009896800000895d */ /* 0x010fea0003900000 */
[----:B------:R-:W4:Y:S02]  /*96a0*/  @!P0 SYNCS.PHASECHK.TRANS64 P0, [R0+URZ+0xa0], R2 ;  /* 0x0000a002000085a7 */ /* 0x000f2400080010ff */
[----:B----4-:R-:W-:Y:S05]  /*96b0*/  @!P0 BRA `(.L_x_84) ;  /* 0xfffffffc00f08947 */ /* 0x010fea000383ffff */
[----:B------:R-:W-:Y:S05]  /*96c0*/  BRA `(.L_x_177) ;  /* 0xffffffb400607947 */ /* 0x000fea000383ffff */
.L_x_95:
[----:B-1----:R-:W-:Y:S04]  /*96d0*/  MOV R2, UR48 ;  /* 0x0000003000027c02 */ /* 0x002fe80008000f00 */
[----:B------:R1:W3:Y:S03]  /*96e0*/  SYNCS.PHASECHK.TRANS64.TRYWAIT P1, [R2+URZ+0x50], R3 ;  /* 0x00005003020075a7 */ /* 0x0002e600080211ff */
[----:B---3--:R-:W-:Y:S05]  /*96f0*/  @!P1 NANOSLEEP.SYNCS 0x989680 ;  /* 0x009896800000995d */ /* 0x008fea0003900000 */
[----:B------:R-:W3:Y:S02]  /*9700*/  @!P1 SYNCS.PHASECHK.TRANS64 P1, [R2+URZ+0x50], R3 ;  /* 0x00005003020095a7 */ /* 0x000ee400080210ff */
[----:B---3--:R-:W-:Y:S05]  /*9710*/  @!P1 BRA `(.L_x_95) ;  /* 0xfffffffc00ec9947 */ /* 0x008fea000383ffff */
[----:B------:R-:W-:Y:S05]  /*9720*/  BRA `(.L_x_94) ;  /* 0xffffffc0006c7947 */ /* 0x000fea000383ffff */
.L_x_97:
[----:B-1----:R1:W4:Y:S02]  /*9730*/  SYNCS.PHASECHK.TRANS64.TRYWAIT P0, [R64+URZ+0xc0], R0 ;  /* 0x0000c000400075a7 */ /* 0x00232400080011ff */
[----:B----4-:R-:W-:Y:S05]  /*9740*/  @!P0 NANOSLEEP.SYNCS 0x989680 ;  /* 0x009896800000895d */ /* 0x010fea0003900000 */
[----:B------:R-:W4:Y:S02]  /*9750*/  @!P0 SYNCS.PHASECHK.TRANS64 P0, [R64+URZ+0xc0], R0 ;  /* 0x0000c000400085a7 */ /* 0x000f2400080010ff */
[----:B----4-:R-:W-:Y:S05]  /*9760*/  @!P0 BRA `(.L_x_97) ;  /* 0xfffffffc00f08947 */ /* 0x010fea000383ffff */
[----:B------:R-:W-:Y:S05]  /*9770*/  BRA `(.L_x_96) ;  /* 0xffffffc000947947 */ /* 0x000fea000383ffff */
.L_x_106:
[----:B--2---:R2:W4:Y:S02]  /*9780*/  SYNCS.PHASECHK.TRANS64.TRYWAIT P0, [R2+URZ+0x50], R0 ;  /* 0x00005000020075a7 */ /* 0x00452400080011ff */
[----:B----4-:R-:W-:Y:S05]  /*9790*/  @!P0 NANOSLEEP.SYNCS 0x989680 ;  /* 0x009896800000895d */ /* 0x010fea0003900000 */
[----:B------:R-:W4:Y:S02]  /*97a0*/  @!P0 SYNCS.PHASECHK.TRANS64 P0, [R2+URZ+0x50], R0 ;  /* 0x00005000020085a7 */ /* 0x000f2400080010ff */
[----:B----4-:R-:W-:Y:S05]  /*97b0*/  @!P0 BRA `(.L_x_106) ;  /* 0xfffffffc00f08947 */ /* 0x010fea000383ffff */
[----:B------:R-:W-:Y:S05]  /*97c0*/  BRA `(.L_x_105) ;  /* 0xffffffcc00707947 */ /* 0x000fea000383ffff */
.L_x_114:
[----:B--2---:R2:W4:Y:S02]  /*97d0*/  SYNCS.PHASECHK.TRANS64.TRYWAIT P0, [R0+URZ+0x50], R6 ;  /* 0x00005006000075a7 */ /* 0x00452400080011ff */
[----:B----4-:R-:W-:Y:S05]  /*97e0*/  @!P0 NANOSLEEP.SYNCS 0x989680 ;  /* 0x009896800000895d */ /* 0x010fea0003900000 */
[----:B------:R-:W4:Y:S02]  /*97f0*/  @!P0 SYNCS.PHASECHK.TRANS64 P0, [R0+URZ+0x50], R6 ;  /* 0x00005006000085a7 */ /* 0x000f2400080010ff */
[----:B----4-:R-:W-:Y:S05]  /*9800*/  @!P0 BRA `(.L_x_114) ;  /* 0xfffffffc00f08947 */ /* 0x010fea000383ffff */
[----:B------:R-:W-:Y:S05]  /*9810*/  BRA `(.L_x_113) ;  /* 0xffffffd800707947 */ /* 0x000fea000383ffff */
.L_x_122:
[----:B--2---:R2:W4:Y:S02]  /*9820*/  SYNCS.PHASECHK.TRANS64.TRYWAIT P0, [R0+URZ+0x50], R5 ;  /* 0x00005005000075a7 */ /* 0x00452400080011ff */
[----:B----4-:R-:W-:Y:S05]  /*9830*/  @!P0 NANOSLEEP.SYNCS 0x989680 ;  /* 0x009896800000895d */ /* 0x010fea0003900000 */
[----:B------:R-:W4:Y:S02]  /*9840*/  @!P0 SYNCS.PHASECHK.TRANS64 P0, [R0+URZ+0x50], R5 ;  /* 0x00005005000085a7 */ /* 0x000f2400080010ff */
[----:B----4-:R-:W-:Y:S05]  /*9850*/  @!P0 BRA `(.L_x_122) ;  /* 0xfffffffc00f08947 */ /* 0x010fea000383ffff */
[----:B------:R-:W-:Y:S05]  /*9860*/  BRA `(.L_x_121) ;  /* 0xffffffe400707947 */ /* 0x000fea000383ffff */
        .weak           $__internal_0_$__cuda_sm10x_tcgen05_guardrail_trap_col_being_dealloced_not_returned_by_alloc
        .type           $__internal_0_$__cuda_sm10x_tcgen05_guardrail_trap_col_being_dealloced_not_returned_by_alloc,@function
        .size           $__internal_0_$__cuda_sm10x_tcgen05_guardrail_trap_col_being_dealloced_not_returned_by_alloc,($__internal_1_$__cuda_sm10x_tcgen05_guardrail_trap_phase_invalid_during_alloc - $__internal_0_$__cuda_sm10x_tcgen05_guardrail_trap_col_being_dealloced_not_returned_by_alloc)
$__internal_0_$__cuda_sm10x_tcgen05_guardrail_trap_col_being_dealloced_not_returned_by_alloc:
[----:B------:R-:W-:Y:S05]  /*9870*/  BPT.TRAP 0x1 ;  /* 0x000000040000795c */ /* 0x000fea0000300000 */
[----:B------:R-:W-:-:S04]  /*9880*/  HFMA2 R3, -RZ, RZ, 0, 0 ;  /* 0x00000000ff037431 */ /* 0x000fc800000001ff */
[----:B------:R-:W-:Y:S05]  /*9890*/  RET.REL.NODEC R2 `(_ZN7cutlass13device_kernelINS_4gemm6kernel13GemmUniversalIN4cute5tupleIJiiiiEEENS1_10collective13CollectiveMmaINS1_35MainloopSm100TmaUmmaWarpSpecializedILi5ELi2ELi4ENS5_IJNS4_1CILi1EEESB_SB_EEEEENS5_IJNSA_ILi128EEESE_NSA_ILi32EEEEEENS_6half_tENS5_IJlSB_lEEESH_SI_NS4_8TiledMMAINS4_8MMA_AtomIJNS4_20SM100_MMA_F16BF16_SSISH_SH_fLi128ELi128ELNS4_4UMMA5MajorE0ELSN_0ELNSM_7ScaleInE0ELSO_0EEEEEENS4_6LayoutISC_NS5_IJNSA_ILi0EEESS_SS_EEEEENS5_IJNS4_10UnderscoreESV_SV_EEEEENS4_13SM90_TMA_LOADENS4_14ComposedLayoutINS4_7SwizzleILi2ELi4ELi3EEENS4_18smem_ptr_flag_bitsILi16EEENSR_INS5_IJNSA_ILi8EEESF_EEENS5_IJSF_SB_EEEEEEEvNS4_8identityESY_S18_vS19_EENS_8epilogue10collective18CollectiveEpilogueINS1B_23Sm100TmaWarpSpecializedILi4ELi2ELi32ELb1ELb0EEEJSG_NS5_IJNSR_ISE_SB_EENSR_ISF_SB_EEEEESH_SI_SH_SI_NS1B_6fusion15FusionCallbacksIS1F_NS1J_17LinearCombinationISH_fSH_fLNS_15FloatRoundStyleE2EEESG_S1I_JEEENS4_5SM1004TMEM4LOAD26SM100_TMEM_LOAD_32dp32b32xESY_S18_NS4_39AutoVectorizingCopyWithAssumedAlignmentILi128EEENS4_14SM90_TMA_STOREES18_S1U_S1U_EEEvvEEEEvNT_6ParamsE) ;  /* 0xffffff6402d87950 */ /* 0x000fea0003c3ffff */
        .weak           $__internal_1_$__cuda_sm10x_tcgen05_guardrail_trap_phase_invalid_during_alloc
        .type           $__internal_1_$__cuda_sm10x_tcgen05_guardrail_trap_phase_invalid_during_alloc,@function
        .size           $__internal_1_$__cuda_sm10x_tcgen05_guardrail_trap_phase_invalid_during_alloc,($__internal_2_$__cuda_sm10x_tcgen05_guardrail_trap_unallocated_columns_being_dealloced - $__internal_1_$__cuda_sm10x_tcgen05_guardrail_trap_phase_invalid_during_alloc)
$__internal_1_$__cuda_sm10x_tcgen05_guardrail_trap_phase_invalid_during_alloc:
[----:B------:R-:W-:Y:S05]  /*98a0*/  BPT.TRAP 0x1 ;  /* 0x000000040000795c */ /* 0x000fea0000300000 */
[----:B------:R-:W-:-:S04]  /*98b0*/  MOV R3, 0x0 ;  /* 0x0000000000037802 */ /* 0x000fc80000000f00 */
[----:B------:R-:W-:Y:S05]  /*98c0*/  RET.REL.NODEC R2 `(_ZN7cutlass13device_kernelINS_4gemm6kernel13GemmUniversalIN4cute5tupleIJiiiiEEENS1_10collective13CollectiveMmaINS1_35MainloopSm100TmaUmmaWarpSpecializedILi5ELi2ELi4ENS5_IJNS4_1CILi1EEESB_SB_EEEEENS5_IJNSA_ILi128EEESE_NSA_ILi32EEEEEENS_6half_tENS5_IJlSB_lEEESH_SI_NS4_8TiledMMAINS4_8MMA_AtomIJNS4_20SM100_MMA_F16BF16_SSISH_SH_fLi128ELi128ELNS4_4UMMA5MajorE0ELSN_0ELNSM_7ScaleInE0ELSO_0EEEEEENS4_6LayoutISC_NS5_IJNSA_ILi0EEESS_SS_EEEEENS5_IJNS4_10UnderscoreESV_SV_EEEEENS4_13SM90_TMA_LOADENS4_14ComposedLayoutINS4_7SwizzleILi2ELi4ELi3EEENS4_18smem_ptr_flag_bitsILi16EEENSR_INS5_IJNSA_ILi8EEESF_EEENS5_IJSF_SB_EEEEEEEvNS4_8identityESY_S18_vS19_EENS_8epilogue10collective18CollectiveEpilogueINS1B_23Sm100TmaWarpSpecializedILi4ELi2ELi32ELb1ELb0EEEJSG_NS5_IJNSR_ISE_SB_EENSR_ISF_SB_EEEEESH_SI_SH_SI_NS1B_6fusion15FusionCallbacksIS1F_NS1J_17LinearCombinationISH_fSH_fLNS_15FloatRoundStyleE2EEESG_S1I_JEEENS4_5SM1004TMEM4LOAD26SM100_TMEM_LOAD_32dp32b32xESY_S18_NS4_39AutoVectorizingCopyWithAssumedAlignmentILi128EEENS4_14SM90_TMA_STOREES18_S1U_S1U_EEEvvEEEEvNT_6ParamsE) ;  /* 0xffffff6402cc7950 */ /* 0x000fea0003c3ffff */
        .weak           $__internal_2_$__cuda_sm10x_tcgen05_guardrail_trap_unallocated_columns_being_dealloced
        .type           $__internal_2_$__cuda_sm10x_tcgen05_guardrail_trap_unallocated_columns_being_dealloced,@function
        .size           $__internal_2_$__cuda_sm10x_tcgen05_guardrail_trap_unallocated_columns_being_dealloced,(.L_x_179 - $__internal_2_$__cuda_sm10x_tcgen05_guardrail_trap_unallocated_columns_being_dealloced)
$__internal_2_$__cuda_sm10x_tcgen05_guardrail_trap_unallocated_columns_being_dealloced:
[----:B------:R-:W-:Y:S05]  /*98d0*/  BPT.TRAP 0x1 ;  /* 0x000000040000795c */ /* 0x000fea0000300000 */
[----:B------:R-:W-:-:S04]  /*98e0*/  HFMA2 R3, -RZ, RZ, 0, 0 ;  /* 0x00000000ff037431 */ /* 0x000fc800000001ff */
[----:B------:R-:W-:Y:S05]  /*98f0*/  RET.REL.NODEC R2 `(_ZN7cutlass13device_kernelINS_4gemm6kernel13GemmUniversalIN4cute5tupleIJiiiiEEENS1_10collective13CollectiveMmaINS1_35MainloopSm100TmaUmmaWarpSpecializedILi5ELi2ELi4ENS5_IJNS4_1CILi1EEESB_SB_EEEEENS5_IJNSA_ILi128EEESE_NSA_ILi32EEEEEENS_6half_tENS5_IJlSB_lEEESH_SI_NS4_8TiledMMAINS4_8MMA_AtomIJNS4_20SM100_MMA_F16BF16_SSISH_SH_fLi128ELi128ELNS4_4UMMA5MajorE0ELSN_0ELNSM_7ScaleInE0ELSO_0EEEEEENS4_6LayoutISC_NS5_IJNSA_ILi0EEESS_SS_EEEEENS5_IJNS4_10UnderscoreESV_SV_EEEEENS4_13SM90_TMA_LOADENS4_14ComposedLayoutINS4_7SwizzleILi2ELi4ELi3EEENS4_18smem_ptr_flag_bitsILi16EEENSR_INS5_IJNSA_ILi8EEESF_EEENS5_IJSF_SB_EEEEEEEvNS4_8identityESY_S18_vS19_EENS_8epilogue10collective18CollectiveEpilogueINS1B_23Sm100TmaWarpSpecializedILi4ELi2ELi32ELb1ELb0EEEJSG_NS5_IJNSR_ISE_SB_EENSR_ISF_SB_EEEEESH_SI_SH_SI_NS1B_6fusion15FusionCallbacksIS1F_NS1J_17LinearCombinationISH_fSH_fLNS_15FloatRoundStyleE2EEESG_S1I_JEEENS4_5SM1004TMEM4LOAD26SM100_TMEM_LOAD_32dp32b32xESY_S18_NS4_39AutoVectorizingCopyWithAssumedAlignmentILi128EEENS4_14SM90_TMA_STOREES18_S1U_S1U_EEEvvEEEEvNT_6ParamsE) ;  /* 0xffffff6402c07950 */ /* 0x000fea0003c3ffff */
.L_x_178:
[----:B------:R-:W-:-:S00]  /*9900*/  BRA `(.L_x_178) ;  /* 0xfffffffc00fc7947 */ /* 0x000fc0000383ffff */
[----:B------:R-:W-:-:S00]  /*9910*/  NOP ;  /* 0x0000000000007918 */ /* 0x000fc00000000000 */
        /* <DEDUP_REMOVED lines=14> */
.L_x_179:


//--------------------- .nv.global.init           --------------------------
	.section	.nv.global.init,"aw",@progbits
.nv.global.init:
	.type		$str$27,@object
	.size		$str$27,($str$28 - $str$27)
$str$27:
        /*0000*/ 	.byte	0x28, 0x61, 0x64, 0x64, 0x72, 0x65, 0x73, 0x73, 0x20, 0x26, 0x20, 0x6d, 0x61, 0x73, 0x6b, 0x29
        /*0010*/ 	.byte	0x20, 0x3d, 0x3d, 0x20, 0x30, 0x00
	.type		$str$28,@object
	.size		$str$28,($str$26 - $str$28)
$str$28:
        /*0016*/ 	.byte	0x2f, 0x74, 0x6d, 0x70, 0x2f, 0x63, 0x75, 0x74, 0x6c, 0x61, 0x73, 0x73, 0x5f, 0x73, 0x77, 0x65
        /*0026*/ 	.byte	0x65, 0x70, 0x5f, 0x73, 0x72, 0x63, 0x2f, 0x69, 0x6e, 0x63, 0x6c, 0x75, 0x64, 0x65, 0x2f, 0x63
        /*0036*/ 	.byte	0x75, 0x74, 0x65, 0x2f, 0x70, 0x6f, 0x69, 0x6e, 0x74, 0x65, 0x72, 0x5f, 0x66, 0x6c, 0x61, 0x67
        /*0046*/ 	.byte	0x67, 0x65, 0x64, 0x2e, 0x68, 0x70, 0x70, 0x00
	.type		$str$26,@object
	.size		$str$26,($str$25 - $str$26)
$str$26:
        /*004e*/ 	.byte	0x2f, 0x74, 0x6d, 0x70, 0x2f, 0x63, 0x75, 0x74, 0x6c, 0x61, 0x73, 0x73, 0x5f, 0x73, 0x77, 0x65
        /*005e*/ 	.byte	0x65, 0x70, 0x5f, 0x73, 0x72, 0x63, 0x2f, 0x69, 0x6e, 0x63, 0x6c, 0x75, 0x64, 0x65, 0x2f, 0x63
        /*006e*/ 	.byte	0x75, 0x74, 0x65, 0x2f, 0x61, 0x74, 0x6f, 0x6d, 0x2f, 0x63, 0x6f, 0x70, 0x79, 0x5f, 0x74, 0x72
        /*007e*/ 	.byte	0x61, 0x69, 0x74, 0x73, 0x5f, 0x73, 0x6d, 0x31, 0x30, 0x30, 0x2e, 0x68, 0x70, 0x70, 0x00
	.type		$str$25,@object
	.size		$str$25,(__unnamed_1 - $str$25)
$str$25:
        /*008d*/ 	.byte	0x28, 0x28, 0x75, 0x69, 0x6e, 0x74, 0x33, 0x32, 0x5f, 0x74, 0x28, 0x74, 0x68, 0x72, 0x65, 0x61
        /*009d*/ 	.byte	0x64, 0x49, 0x64, 0x78, 0x2e, 0x78, 0x29, 0x20, 0x2f, 0x20, 0x33, 0x32, 0x29, 0x20, 0x25, 0x20
        /*00ad*/ 	.byte	0x34, 0x29, 0x20, 0x3d, 0x3d, 0x20, 0x28, 0x28, 0x28, 0x74, 0x6d, 0x65, 0x6d, 0x5f, 0x61, 0x64
        /*00bd*/ 	.byte	0x64, 0x72, 0x20, 0x3e, 0x3e, 0x20, 0x31, 0x36, 0x29, 0x20, 0x2f, 0x20, 0x33, 0x32, 0x29, 0x20
        /*00cd*/ 	.byte	0x25, 0x20, 0x34, 0x29, 0x00
	.type		__unnamed_1,@object
	.size		__unnamed_1,(__unnamed_2 - __unnamed_1)
__unnamed_1:
        /*00d2*/ 	.byte	0x61, 0x75, 0x74, 0x6f, 0x20, 0x63, 0x75, 0x74, 0x65, 0x3a, 0x3a, 0x61, 0x73, 0x5f, 0x70, 0x6f
        /* <DEDUP_REMOVED lines=24> */
        /*0262*/ 	.byte	0x3e, 0x3e, 0x3e, 0x3e, 0x5d, 0x00
	.type		__unnamed_2,@object
	.size		__unnamed_2,(.L_2 - __unnamed_2)
__unnamed_2:
        /* <DEDUP_REMOVED lines=42> */
        /*0508*/ 	.byte	0x3e, 0x3e, 0x5d, 0x00
.L_2:


//--------------------- .nv.shared._ZN7cutlass13device_kernelINS_4gemm6kernel13GemmUniversalIN4cute5tupleIJiiiiEEENS1_10collective13CollectiveMmaINS1_35MainloopSm100TmaUmmaWarpSpecializedILi5ELi2ELi4ENS5_IJNS4_1CILi1EEESB_SB_EEEEENS5_IJNSA_ILi128EEESE_NSA_ILi32EEEEEENS_6half_tENS5_IJlSB_lEEESH_SI_NS4_8TiledMMAINS4_8MMA_AtomIJNS4_20SM100_MMA_F16BF16_SSISH_SH_fLi128ELi128ELNS4_4UMMA5MajorE0ELSN_0ELNSM_7ScaleInE0ELSO_0EEEEEENS4_6LayoutISC_NS5_IJNSA_ILi0EEESS_SS_EEEEENS5_IJNS4_10UnderscoreESV_SV_EEEEENS4_13SM90_TMA_LOADENS4_14ComposedLayoutINS4_7SwizzleILi2ELi4ELi3EEENS4_18smem_ptr_flag_bitsILi16EEENSR_INS5_IJNSA_ILi8EEESF_EEENS5_IJSF_SB_EEEEEEEvNS4_8identityESY_S18_vS19_EENS_8epilogue10collective18CollectiveEpilogueINS1B_23Sm100TmaWarpSpecializedILi4ELi2ELi32ELb1ELb0EEEJSG_NS5_IJNSR_ISE_SB_EENSR_ISF_SB_EEEEESH_SI_SH_SI_NS1B_6fusion15FusionCallbacksIS1F_NS1J_17LinearCombinationISH_fSH_fLNS_15FloatRoundStyleE2EEESG_S1I_JEEENS4_5SM1004TMEM4LOAD26SM100_TMEM_LOAD_32dp32b32xESY_S18_NS4_39AutoVectorizingCopyWithAssumedAlignmentILi128EEENS4_14SM90_TMA_STOREES18_S1U_S1U_EEEvvEEEEvNT_6ParamsE --------------------------
	.section	.nv.shared._ZN7cutlass13device_kernelINS_4gemm6kernel13GemmUniversalIN4cute5tupleIJiiiiEEENS1_10collective13CollectiveMmaINS1_35MainloopSm100TmaUmmaWarpSpecializedILi5ELi2ELi4ENS5_IJNS4_1CILi1EEESB_SB_EEEEENS5_IJNSA_ILi128EEESE_NSA_ILi32EEEEEENS_6half_tENS5_IJlSB_lEEESH_SI_NS4_8TiledMMAINS4_8MMA_AtomIJNS4_20SM100_MMA_F16BF16_SSISH_SH_fLi128ELi128ELNS4_4UMMA5MajorE0ELSN_0ELNSM_7ScaleInE0ELSO_0EEEEEENS4_6LayoutISC_NS5_IJNSA_ILi0EEESS_SS_EEEEENS5_IJNS4_10UnderscoreESV_SV_EEEEENS4_13SM90_TMA_LOADENS4_14ComposedLayoutINS4_7SwizzleILi2ELi4ELi3EEENS4_18smem_ptr_flag_bitsILi16EEENSR_INS5_IJNSA_ILi8EEESF_EEENS5_IJSF_SB_EEEEEEEvNS4_8identityESY_S18_vS19_EENS_8epilogue10collective18CollectiveEpilogueINS1B_23Sm100TmaWarpSpecializedILi4ELi2ELi32ELb1ELb0EEEJSG_NS5_IJNSR_ISE_SB_EENSR_ISF_SB_EEEEESH_SI_SH_SI_NS1B_6fusion15FusionCallbacksIS1F_NS1J_17LinearCombinationISH_fSH_fLNS_15FloatRoundStyleE2EEESG_S1I_JEEENS4_5SM1004TMEM4LOAD26SM100_TMEM_LOAD_32dp32b32xESY_S18_NS4_39AutoVectorizingCopyWithAssumedAlignmentILi128EEENS4_14SM90_TMA_STOREES18_S1U_S1U_EEEvvEEEEvNT_6ParamsE,"aw",@nobits
	.sectionflags	@""
	.align	16
	.zero		1024


//--------------------- .nv.shared.reserved.0     --------------------------
	.section	.nv.shared.reserved.0,"aw",@nobits
	.weak		__nv_reservedSMEM_offset_0_alias
	.size		__nv_reservedSMEM_offset_0_alias, 0, 64
	.other		__nv_reservedSMEM_offset_0_alias,@"STO_CUDA_RESERVED_SHARED STV_DEFAULT"
__nv_reservedSMEM_offset_0_alias:
	.zero		0
.nv.shared.reserved.0:
	.zero		64
	.weak		__nv_reservedSMEM_tcgen05_partition
	.type		__nv_reservedSMEM_tcgen05_partition,@object
	.size		__nv_reservedSMEM_tcgen05_partition,(.L_0 - __nv_reservedSMEM_tcgen05_partition)
__nv_reservedSMEM_tcgen05_partition:
	.zero		32
.L_0:


//--------------------- .nv.global                --------------------------
	.section	.nv.global,"aw",@nobits
.nv.global:
	.type		_ZN40_INTERNAL_6d9f6343_4_k_cu_144e3597_278964cute1_E,@object
	.size		_ZN40_INTERNAL_6d9f6343_4_k_cu_144e3597_278964cute1_E,(_ZN40_INTERNAL_6d9f6343_4_k_cu_144e3597_278964cuda3std3__45__cpo6cbeginE - _ZN40_INTERNAL_6d9f6343_4_k_cu_144e3597_278964cute1_E)
_ZN40_INTERNAL_6d9f6343_4_k_cu_144e3597_278964cute1_E:
	.zero		1
	.type		_ZN40_INTERNAL_6d9f6343_4_k_cu_144e3597_278964cuda3std3__45__cpo6cbeginE,@object
	.size		_ZN40_INTERNAL_6d9f6343_4_k_cu_144e3597_278964cuda3std3__45__cpo6cbeginE,(_ZN40_INTERNAL_6d9f6343_4_k_cu_144e3597_278964cuda3std3__48in_placeE - _ZN40_INTERNAL_6d9f6343_4_k_cu_144e3597_278964cuda3std3__45__cpo6cbeginE)
_ZN40_INTERNAL_6d9f6343_4_k_cu_144e3597_278964cuda3std3__45__cpo6cbeginE:
	.zero		1
	.type		_ZN40_INTERNAL_6d9f6343_4_k_cu_144e3597_278964cuda3std3__48in_placeE,@object
	.size		_ZN40_INTERNAL_6d9f6343_4_k_cu_144e3597_278964cuda3std3__48in_placeE,(_ZN40_INTERNAL_6d9f6343_4_k_cu_144e3597_278964cuda3std6ranges3__45__cpo9iter_moveE - _ZN40_INTERNAL_6d9f6343_4_k_cu_144e3597_278964cuda3std3__48in_placeE)
_ZN40_INTERNAL_6d9f6343_4_k_cu_144e3597_278964cuda3std3__48in_placeE:
	.zero		1
	.type		_ZN40_INTERNAL_6d9f6343_4_k_cu_144e3597_278964cuda3std6ranges3__45__cpo9iter_moveE,@object
	.size		_ZN40_INTERNAL_6d9f6343_4_k_cu_144e3597_278964cuda3std6ranges3__45__cpo9iter_moveE,(_ZN40_INTERNAL_6d9f6343_4_k_cu_144e3597_278964cuda3std3__45__cpo5beginE - _ZN40_INTERNAL_6d9f6343_4_k_cu_144e3597_278964cuda3std6ranges3__45__cpo9iter_moveE)
_ZN40_INTERNAL_6d9f6343_4_k_cu_144e3597_278964cuda3std6ranges3__45__cpo9iter_moveE:
	.zero		1
	.type		_ZN40_INTERNAL_6d9f6343_4_k_cu_144e3597_278964cuda3std3__45__cpo5beginE,@object
	.size		_ZN40_INTERNAL_6d9f6343_4_k_cu_144e3597_278964cuda3std3__45__cpo5beginE,(_ZN40_INTERNAL_6d9f6343_4_k_cu_144e3597_278964cuda3std3__442_GLOBAL__N__6d9f6343_4_k_cu_144e3597_278966ignoreE - _ZN40_INTERNAL_6d9f6343_4_k_cu_144e3597_278964cuda3std3__45__cpo5beginE)
_ZN40_INTERNAL_6d9f6343_4_k_cu_144e3597_278964cuda3std3__45__cpo5beginE:
	.zero		1
	.type		_ZN40_INTERNAL_6d9f6343_4_k_cu_144e3597_278964cuda3std3__442_GLOBAL__N__6d9f6343_4_k_cu_144e3597_278966ignoreE,@object
	.size		_ZN40_INTERNAL_6d9f6343_4_k_cu_144e3597_278964cuda3std3__442_GLOBAL__N__6d9f6343_4_k_cu_144e3597_278966ignoreE,(_ZN40_INTERNAL_6d9f6343_4_k_cu_144e3597_278964cute7productE - _ZN40_INTERNAL_6d9f6343_4_k_cu_144e3597_278964cuda3std3__442_GLOBAL__N__6d9f6343_4_k_cu_144e3597_278966ignoreE)
_ZN40_INTERNAL_6d9f6343_4_k_cu_144e3597_278964cuda3std3__442_GLOBAL__N__6d9f6343_4_k_cu_144e3597_278966ignoreE:
	.zero		1
	.type		_ZN40_INTERNAL_6d9f6343_4_k_cu_144e3597_278964cute7productE,@object
	.size		_ZN40_INTERNAL_6d9f6343_4_k_cu_144e3597_278964cute7productE,(_ZN40_INTERNAL_6d9f6343_4_k_cu_144e3597_278964cuda3std3__45__cpo3endE - _ZN40_INTERNAL_6d9f6343_4_k_cu_144e3597_278964cute7productE)
_ZN40_INTERNAL_6d9f6343_4_k_cu_144e3597_278964cute7productE:
	.zero		1
	.type		_ZN40_INTERNAL_6d9f6343_4_k_cu_144e3597_278964cuda3std3__45__cpo3endE,@object
	.size		_ZN40_INTERNAL_6d9f6343_4_k_cu_144e3597_278964cuda3std3__45__cpo3endE,(_ZN40_INTERNAL_6d9f6343_4_k_cu_144e3597_278964cuda3std3__419piecewise_constructE - _ZN40_INTERNAL_6d9f6343_4_k_cu_144e3597_278964cuda3std3__45__cpo3endE)
_ZN40_INTERNAL_6d9f6343_4_k_cu_144e3597_278964cuda3std3__45__cpo3endE:
	.zero		1
	.type		_ZN40_INTERNAL_6d9f6343_4_k_cu_144e3597_278964cuda3std3__419piecewise_constructE,@object
	.size		_ZN40_INTERNAL_6d9f6343_4_k_cu_144e3597_278964cuda3std3__419piecewise_constructE,(_ZN40_INTERNAL_6d9f6343_4_k_cu_144e3597_278964cuda3std3__45__cpo4cendE - _ZN40_INTERNAL_6d9f6343_4_k_cu_144e3597_278964cuda3std3__419piecewise_constructE)
_ZN40_INTERNAL_6d9f6343_4_k_cu_144e3597_278964cuda3std3__419piecewise_constructE:
	.zero		1
	.type		_ZN40_INTERNAL_6d9f6343_4_k_cu_144e3597_278964cuda3std3__45__cpo4cendE,@object
	.size		_ZN40_INTERNAL_6d9f6343_4_k_cu_144e3597_278964cuda3std3__45__cpo4cendE,(_ZN40_INTERNAL_6d9f6343_4_k_cu_144e3597_278964cuda3std6ranges3__45__cpo4swapE - _ZN40_INTERNAL_6d9f6343_4_k_cu_144e3597_278964cuda3std3__45__cpo4cendE)
_ZN40_INTERNAL_6d9f6343_4_k_cu_144e3597_278964cuda3std3__45__cpo4cendE:
	.zero		1
	.type		_ZN40_INTERNAL_6d9f6343_4_k_cu_144e3597_278964cuda3std6ranges3__45__cpo4swapE,@object
	.size		_ZN40_INTERNAL_6d9f6343_4_k_cu_144e3597_278964cuda3std6ranges3__45__cpo4swapE,(.L_10 - _ZN40_INTERNAL_6d9f6343_4_k_cu_144e3597_278964cuda3std6ranges3__45__cpo4swapE)
_ZN40_INTERNAL_6d9f6343_4_k_cu_144e3597_278964cuda3std6ranges3__45__cpo4swapE:
	.zero		1
.L_10:


//--------------------- .nv.constant0._ZN7cutlass13device_kernelINS_4gemm6kernel13GemmUniversalIN4cute5tupleIJiiiiEEENS1_10collective13CollectiveMmaINS1_35MainloopSm100TmaUmmaWarpSpecializedILi5ELi2ELi4ENS5_IJNS4_1CILi1EEESB_SB_EEEEENS5_IJNSA_ILi128EEESE_NSA_ILi32EEEEEENS_6half_tENS5_IJlSB_lEEESH_SI_NS4_8TiledMMAINS4_8MMA_AtomIJNS4_20SM100_MMA_F16BF16_SSISH_SH_fLi128ELi128ELNS4_4UMMA5MajorE0ELSN_0ELNSM_7ScaleInE0ELSO_0EEEEEENS4_6LayoutISC_NS5_IJNSA_ILi0EEESS_SS_EEEEENS5_IJNS4_10UnderscoreESV_SV_EEEEENS4_13SM90_TMA_LOADENS4_14ComposedLayoutINS4_7SwizzleILi2ELi4ELi3EEENS4_18smem_ptr_flag_bitsILi16EEENSR_INS5_IJNSA_ILi8EEESF_EEENS5_IJSF_SB_EEEEEEEvNS4_8identityESY_S18_vS19_EENS_8epilogue10collective18CollectiveEpilogueINS1B_23Sm100TmaWarpSpecializedILi4ELi2ELi32ELb1ELb0EEEJSG_NS5_IJNSR_ISE_SB_EENSR_ISF_SB_EEEEESH_SI_SH_SI_NS1B_6fusion15FusionCallbacksIS1F_NS1J_17LinearCombinationISH_fSH_fLNS_15FloatRoundStyleE2EEESG_S1I_JEEENS4_5SM1004TMEM4LOAD26SM100_TMEM_LOAD_32dp32b32xESY_S18_NS4_39AutoVectorizingCopyWithAssumedAlignmentILi128EEENS4_14SM90_TMA_STOREES18_S1U_S1U_EEEvvEEEEvNT_6ParamsE --------------------------
	.section	.nv.constant0._ZN7cutlass13device_kernelINS_4gemm6kernel13GemmUniversalIN4cute5tupleIJiiiiEEENS1_10collective13CollectiveMmaINS1_35MainloopSm100TmaUmmaWarpSpecializedILi5ELi2ELi4ENS5_IJNS4_1CILi1EEESB_SB_EEEEENS5_IJNSA_ILi128EEESE_NSA_ILi32EEEEEENS_6half_tENS5_IJlSB_lEEESH_SI_NS4_8TiledMMAINS4_8MMA_AtomIJNS4_20SM100_MMA_F16BF16_SSISH_SH_fLi128ELi128ELNS4_4UMMA5MajorE0ELSN_0ELNSM_7ScaleInE0ELSO_0EEEEEENS4_6LayoutISC_NS5_IJNSA_ILi0EEESS_SS_EEEEENS5_IJNS4_10UnderscoreESV_SV_EEEEENS4_13SM90_TMA_LOADENS4_14ComposedLayoutINS4_7SwizzleILi2ELi4ELi3EEENS4_18smem_ptr_flag_bitsILi16EEENSR_INS5_IJNSA_ILi8EEESF_EEENS5_IJSF_SB_EEEEEEEvNS4_8identityESY_S18_vS19_EENS_8epilogue10collective18CollectiveEpilogueINS1B_23Sm100TmaWarpSpecializedILi4ELi2ELi32ELb1ELb0EEEJSG_NS5_IJNSR_ISE_SB_EENSR_ISF_SB_EEEEESH_SI_SH_SI_NS1B_6fusion15FusionCallbacksIS1F_NS1J_17LinearCombinationISH_fSH_fLNS_15FloatRoundStyleE2EEESG_S1I_JEEENS4_5SM1004TMEM4LOAD26SM100_TMEM_LOAD_32dp32b32xESY_S18_NS4_39AutoVectorizingCopyWithAssumedAlignmentILi128EEENS4_14SM90_TMA_STOREES18_S1U_S1U_EEEvvEEEEvNT_6ParamsE,"a",@progbits
	.sectionflags	@""
	.align	4
.nv.constant0._ZN7cutlass13device_kernelINS_4gemm6kernel13GemmUniversalIN4cute5tupleIJiiiiEEENS1_10collective13CollectiveMmaINS1_35MainloopSm100TmaUmmaWarpSpecializedILi5ELi2ELi4ENS5_IJNS4_1CILi1EEESB_SB_EEEEENS5_IJNSA_ILi128EEESE_NSA_ILi32EEEEEENS_6half_tENS5_IJlSB_lEEESH_SI_NS4_8TiledMMAINS4_8MMA_AtomIJNS4_20SM100_MMA_F16BF16_SSISH_SH_fLi128ELi128ELNS4_4UMMA5MajorE0ELSN_0ELNSM_7ScaleInE0ELSO_0EEEEEENS4_6LayoutISC_NS5_IJNSA_ILi0EEESS_SS_EEEEENS5_IJNS4_10UnderscoreESV_SV_EEEEENS4_13SM90_TMA_LOADENS4_14ComposedLayoutINS4_7SwizzleILi2ELi4ELi3EEENS4_18smem_ptr_flag_bitsILi16EEENSR_INS5_IJNSA_ILi8EEESF_EEENS5_IJSF_SB_EEEEEEEvNS4_8identityESY_S18_vS19_EENS_8epilogue10collective18CollectiveEpilogueINS1B_23Sm100TmaWarpSpecializedILi4ELi2ELi32ELb1ELb0EEEJSG_NS5_IJNSR_ISE_SB_EENSR_ISF_SB_EEEEESH_SI_SH_SI_NS1B_6fusion15FusionCallbacksIS1F_NS1J_17LinearCombinationISH_fSH_fLNS_15FloatRoundStyleE2EEESG_S1I_JEEENS4_5SM1004TMEM4LOAD26SM100_TMEM_LOAD_32dp32b32xESY_S18_NS4_39AutoVectorizingCopyWithAssumedAlignmentILi128EEENS4_14SM90_TMA_STOREES18_S1U_S1U_EEEvvEEEEvNT_6ParamsE:
	.zero		2944


//--------------------- SYMBOLS --------------------------

	.type		.nv.reservedSmem.offset0,@object
	.size		.nv.reservedSmem.offset0,0x4
	.type		.nv.reservedSmem.cap,@object
	.size		.nv.reservedSmem.cap,0x4
	.type		__assertfail,@function
